def matmul_kernel(
    a_ptr,
    b_ptr,
    c_ptr,
    M,
    N,
    K,
    stride_am,
    stride_ak,
    stride_bk,
    stride_bn,
    stride_cm,
    stride_cn,
    BLOCK_M: tl.constexpr,
    BLOCK_N: tl.constexpr,
    BLOCK_K: tl.constexpr,
    GROUP_M: tl.constexpr,
):
    pid = tl.program_id(axis=0)
    num_pid_m = tl.cdiv(M, BLOCK_M)
    num_pid_n = tl.cdiv(N, BLOCK_N)
    num_pid_in_group = GROUP_M * num_pid_n
    group_id = pid // num_pid_in_group
    first_pid_m = group_id * GROUP_M
    group_size_m = min(num_pid_m - first_pid_m, GROUP_M)
    pid_m = first_pid_m + ((pid % num_pid_in_group) % group_size_m)
    pid_n = (pid % num_pid_in_group) // group_size_m

    offs_am = (pid_m * BLOCK_M + tl.arange(0, BLOCK_M)) % M
    offs_bn = (pid_n * BLOCK_N + tl.arange(0, BLOCK_N)) % N
    offs_k = tl.arange(0, BLOCK_K)
    a_ptrs = a_ptr + offs_am[:, None] * stride_am + offs_k[None, :] * stride_ak
    b_ptrs = b_ptr + offs_k[:, None] * stride_bk + offs_bn[None, :] * stride_bn

    acc = tl.zeros((BLOCK_M, BLOCK_N), dtype=tl.float32)
    for kk in range(0, tl.cdiv(K, BLOCK_K)):
        a = tl.load(a_ptrs, mask=offs_k[None, :] < K - kk * BLOCK_K, other=0.0)
        b = tl.load(b_ptrs, mask=offs_k[:, None] < K - kk * BLOCK_K, other=0.0)
        acc = tl.dot(a, b, acc)
        a_ptrs += BLOCK_K * stride_ak
        b_ptrs += BLOCK_K * stride_bk

    c = acc.to(c_ptr.dtype.element_ty)
    offs_cm = pid_m * BLOCK_M + tl.arange(0, BLOCK_M)
    offs_cn = pid_n * BLOCK_N + tl.arange(0, BLOCK_N)
    c_ptrs = c_ptr + offs_cm[:, None] * stride_cm + offs_cn[None, :] * stride_cn
    mask = (offs_cm[:, None] < M) & (offs_cn[None, :] < N)
    tl.store(c_ptrs, c, mask=mask)

# config = {"BLOCK_K": 32, "BLOCK_M": 512, "BLOCK_N": 16, "GROUP_M": 8, "arch": "sm_100", "dtype": "bf16", "num_ctas": 1, "num_stages": 2, "num_warps": 8}
# arch = sm_100


// ===== COMPILED SASS (sm_100a) =====

	.target	sm_100a

	.elftype	@"ET_EXEC"


//--------------------- .note.nv.tkinfo           --------------------------
	.section	.note.nv.tkinfo,"",@"SHT_NOTE"
	.sectionflags	@"SHF_NOTE_NV_TKINFO"
	.tkinfo
        /*0018*/ 	.word	0x00000081
        /*0030*/ 	.string	""
        /*0030*/ 	.string	"ptxas-blackwell"
        /*0030*/ 	.string	"Cuda compilation tools, release 12.9, V12.9.86"
        /*0030*/ 	.string	"Build cuda_12.9.r12.9/compiler.36037853_0"
        /*0030*/ 	.string	"-v  -suppress-debug-info  -lineinfo  -arch sm_100a "



//--------------------- .note.nv.cuver            --------------------------
	.section	.note.nv.cuver,"",@"SHT_NOTE"
	.sectionflags	@"SHF_NOTE_NV_CUVER"
        /*0018*/ 	.short	0x0001
        /*001a*/ 	.short	0x0064
        /*001c*/ 	.short	0x0001
        /*001e*/ 	.short	0x0000
        /*0020*/ 	.short	0x0001
        /*0022*/ 	.short	0x0000


//--------------------- .nv.info                  --------------------------
	.section	.nv.info,"",@"SHT_CUDA_INFO"
	.align	4


	//----- nvinfo : EIATTR_REGCOUNT
	.align		4
        /*0000*/ 	.byte	0x04, 0x2f
        /*0002*/ 	.short	(.L_4 - .L_3)
	.align		4
.L_3:
        /*0004*/ 	.word	index@(matmul_kernel)
        /*0008*/ 	.word	0x000000ed


	//----- nvinfo : EIATTR_FRAME_SIZE
	.align		4
.L_4:
        /*000c*/ 	.byte	0x04, 0x11
        /*000e*/ 	.short	(.L_6 - .L_5)
	.align		4
.L_5:
        /*0010*/ 	.word	index@($__internal_2_$__cuda_sm10x_tcgen05_guardrail_trap_unallocated_columns_being_dealloced)
        /*0014*/ 	.word	0x00000000


	//----- nvinfo : EIATTR_FRAME_SIZE
	.align		4
.L_6:
        /*0018*/ 	.byte	0x04, 0x11
        /*001a*/ 	.short	(.L_8 - .L_7)
	.align		4
.L_7:
        /*001c*/ 	.word	index@($__internal_1_$__cuda_sm10x_tcgen05_guardrail_trap_phase_invalid_during_alloc)
        /*0020*/ 	.word	0x00000000


	//----- nvinfo : EIATTR_FRAME_SIZE
	.align		4
.L_8:
        /*0024*/ 	.byte	0x04, 0x11
        /*0026*/ 	.short	(.L_10 - .L_9)
	.align		4
.L_9:
        /*0028*/ 	.word	index@($__internal_0_$__cuda_sm10x_tcgen05_guardrail_trap_col_being_dealloced_not_returned_by_alloc)
        /*002c*/ 	.word	0x00000000


	//----- nvinfo : EIATTR_FRAME_SIZE
	.align		4
.L_10:
        /*0030*/ 	.byte	0x04, 0x11
        /*0032*/ 	.short	(.L_12 - .L_11)
	.align		4
.L_11:
        /*0034*/ 	.word	index@(matmul_kernel)
        /*0038*/ 	.word	0x00000000


	//----- nvinfo : EIATTR_MIN_STACK_SIZE
	.align		4
.L_12:
        /*003c*/ 	.byte	0x04, 0x12
        /*003e*/ 	.short	(.L_14 - .L_13)
	.align		4
.L_13:
        /*0040*/ 	.word	index@(matmul_kernel)
        /*0044*/ 	.word	0x00000000
.L_14:


//--------------------- .nv.info.matmul_kernel    --------------------------
	.section	.nv.info.matmul_kernel,"",@"SHT_CUDA_INFO"
	.sectionflags	@""
	.align	4


	//----- nvinfo : EIATTR_CUDA_API_VERSION
	.align		4
        /*0000*/ 	.byte	0x04, 0x37
        /*0002*/ 	.short	(.L_16 - .L_15)
.L_15:
        /*0004*/ 	.word	0x00000081


	//----- nvinfo : EIATTR_KPARAM_INFO
	.align		4
.L_16:
        /*0008*/ 	.byte	0x04, 0x17
        /*000a*/ 	.short	(.L_18 - .L_17)
.L_17:
        /*000c*/ 	.word	0x00000000
        /*0010*/ 	.short	0x000d
        /*0012*/ 	.short	0x0048
        /*0014*/ 	.byte	0x00, 0xf4, 0x21, 0x00


	//----- nvinfo : EIATTR_KPARAM_INFO
	.align		4
.L_18:
        /*0018*/ 	.byte	0x04, 0x17
        /*001a*/ 	.short	(.L_20 - .L_19)
.L_19:
        /*001c*/ 	.word	0x00000000
        /*0020*/ 	.short	0x000c
        /*0022*/ 	.short	0x0040
        /*0024*/ 	.byte	0x00, 0xf4, 0x21, 0x00


	//----- nvinfo : EIATTR_KPARAM_INFO
	.align		4
.L_20:
        /*0028*/ 	.byte	0x04, 0x17
        /*002a*/ 	.short	(.L_22 - .L_21)
.L_21:
        /*002c*/ 	.word	0x00000000
        /*0030*/ 	.short	0x000b
        /*0032*/ 	.short	0x0038
        /*0034*/ 	.byte	0x00, 0xf0, 0x11, 0x00


	//----- nvinfo : EIATTR_KPARAM_INFO
	.align		4
.L_22:
        /*0038*/ 	.byte	0x04, 0x17
        /*003a*/ 	.short	(.L_24 - .L_23)
.L_23:
        /*003c*/ 	.word	0x00000000
        /*0040*/ 	.short	0x000a
        /*0042*/ 	.short	0x0034
        /*0044*/ 	.byte	0x00, 0xf0, 0x11, 0x00


	//----- nvinfo : EIATTR_KPARAM_INFO
	.align		4
.L_24:
        /*0048*/ 	.byte	0x04, 0x17
        /*004a*/ 	.short	(.L_26 - .L_25)
.L_25:
        /*004c*/ 	.word	0x00000000
        /*0050*/ 	.short	0x0009
        /*0052*/ 	.short	0x0030
        /*0054*/ 	.byte	0x00, 0xf0, 0x11, 0x00


	//----- nvinfo : EIATTR_KPARAM_INFO
	.align		4
.L_26:
        /*0058*/ 	.byte	0x04, 0x17
        /*005a*/ 	.short	(.L_28 - .L_27)
.L_27:
        /*005c*/ 	.word	0x00000000
        /*0060*/ 	.short	0x0008
        /*0062*/ 	.short	0x002c
        /*0064*/ 	.byte	0x00, 0xf0, 0x11, 0x00


	//----- nvinfo : EIATTR_KPARAM_INFO
	.align		4
.L_28:
        /*0068*/ 	.byte	0x04, 0x17
        /*006a*/ 	.short	(.L_30 - .L_29)
.L_29:
        /*006c*/ 	.word	0x00000000
        /*0070*/ 	.short	0x0007
        /*0072*/ 	.short	0x0028
        /*0074*/ 	.byte	0x00, 0xf0, 0x11, 0x00


	//----- nvinfo : EIATTR_KPARAM_INFO
	.align		4
.L_30:
        /*0078*/ 	.byte	0x04, 0x17
        /*007a*/ 	.short	(.L_32 - .L_31)
.L_31:
        /*007c*/ 	.word	0x00000000
        /*0080*/ 	.short	0x0006
        /*0082*/ 	.short	0x0024
        /*0084*/ 	.byte	0x00, 0xf0, 0x11, 0x00


	//----- nvinfo : EIATTR_KPARAM_INFO
	.align		4
.L_32:
        /*0088*/ 	.byte	0x04, 0x17
        /*008a*/ 	.short	(.L_34 - .L_33)
.L_33:
        /*008c*/ 	.word	0x00000000
        /*0090*/ 	.short	0x0005
        /*0092*/ 	.short	0x0020
        /*0094*/ 	.byte	0x00, 0xf0, 0x11, 0x00


	//----- nvinfo : EIATTR_KPARAM_INFO
	.align		4
.L_34:
        /*0098*/ 	.byte	0x04, 0x17
        /*009a*/ 	.short	(.L_36 - .L_35)
.L_35:
        /*009c*/ 	.word	0x00000000
        /*00a0*/ 	.short	0x0004
        /*00a2*/ 	.short	0x001c
        /*00a4*/ 	.byte	0x00, 0xf0, 0x11, 0x00


	//----- nvinfo : EIATTR_KPARAM_INFO
	.align		4
.L_36:
        /*00a8*/ 	.byte	0x04, 0x17
        /*00aa*/ 	.short	(.L_38 - .L_37)
.L_37:
        /*00ac*/ 	.word	0x00000000
        /*00b0*/ 	.short	0x0003
        /*00b2*/ 	.short	0x0018
        /*00b4*/ 	.byte	0x00, 0xf0, 0x11, 0x00


	//----- nvinfo : EIATTR_KPARAM_INFO
	.align		4
.L_38:
        /*00b8*/ 	.byte	0x04, 0x17
        /*00ba*/ 	.short	(.L_40 - .L_39)
.L_39:
        /*00bc*/ 	.word	0x00000000
        /*00c0*/ 	.short	0x0002
        /*00c2*/ 	.short	0x0010
        /*00c4*/ 	.byte	0x00, 0xf4, 0x21, 0x00


	//----- nvinfo : EIATTR_KPARAM_INFO
	.align		4
.L_40:
        /*00c8*/ 	.byte	0x04, 0x17
        /*00ca*/ 	.short	(.L_42 - .L_41)
.L_41:
        /*00cc*/ 	.word	0x00000000
        /*00d0*/ 	.short	0x0001
        /*00d2*/ 	.short	0x0008
        /*00d4*/ 	.byte	0x00, 0xf4, 0x21, 0x00


	//----- nvinfo : EIATTR_KPARAM_INFO
	.align		4
.L_42:
        /*00d8*/ 	.byte	0x04, 0x17
        /*00da*/ 	.short	(.L_44 - .L_43)
.L_43:
        /*00dc*/ 	.word	0x00000000
        /*00e0*/ 	.short	0x0000
        /*00e2*/ 	.short	0x0000
        /*00e4*/ 	.byte	0x00, 0xf4, 0x21, 0x00


	//----- nvinfo : EIATTR_AT_ENTRY_FRAGMENTS
	.align		4
.L_44:
        /*00e8*/ 	.byte	0x04, 0x4f
        /*00ea*/ 	.short	(.L_46 - .L_45)


	//   ....[0]....
.L_45:
        /*00ec*/ 	.word	0x00000004


	//----- nvinfo : EIATTR_RESERVED_SMEM_USED
	.align		4
.L_46:
        /*00f0*/ 	.byte	0x01, 0x41
	.zero		2


	//----- nvinfo : EIATTR_SPARSE_MMA_MASK
	.align		4
        /*00f4*/ 	.byte	0x03, 0x50
        /*00f6*/ 	.short	0x0000


	//----- nvinfo : EIATTR_TCGEN05_1CTA_USED
	.align		4
        /*00f8*/ 	.byte	0x01, 0x51
	.zero		2


	//----- nvinfo : EIATTR_MAXREG_COUNT
	.align		4
        /*00fc*/ 	.byte	0x03, 0x1b
        /*00fe*/ 	.short	0x00ff


	//----- nvinfo : EIATTR_NUM_BARRIERS
	.align		4
        /*0100*/ 	.byte	0x02, 0x4c
        /*0102*/ 	.byte	0x01
	.zero		1


	//----- nvinfo : EIATTR_INT_WARP_WIDE_INSTR_OFFSETS
	.align		4
        /*0104*/ 	.byte	0x04, 0x31
        /*0106*/ 	.short	(.L_48 - .L_47)


	//   ....[0]....
.L_47:
        /*0108*/ 	.word	0x00001310


	//   ....[1]....
        /*010c*/ 	.word	0x00001320


	//   ....[2]....
        /*0110*/ 	.word	0x000026d0


	//   ....[3]....
        /*0114*/ 	.word	0x000057e0


	//   ....[4]....
        /*0118*/ 	.word	0x00005830


	//----- nvinfo : EIATTR_COOP_GROUP_MASK_REGIDS
	.align		4
.L_48:
        /*011c*/ 	.byte	0x04, 0x29
        /*011e*/ 	.short	(.L_50 - .L_49)


	//   ....[0]....
.L_49:
        /*0120*/ 	.word	0xffffffff


	//   ....[1]....
        /*0124*/ 	.word	0xffffffff


	//   ....[2]....
        /*0128*/ 	.word	0xffffffff


	//   ....[3]....
        /*012c*/ 	.word	0xffffffff


	//----- nvinfo : EIATTR_COOP_GROUP_INSTR_OFFSETS
	.align		4
.L_50:
        /*0130*/ 	.byte	0x04, 0x28
        /*0132*/ 	.short	(.L_52 - .L_51)


	//   ....[0]....
.L_51:
        /*0134*/ 	.word	0x00000070


	//   ....[1]....
        /*0138*/ 	.word	0x00000330


	//   ....[2]....
        /*013c*/ 	.word	0x00005670


	//   ....[3]....
        /*0140*/ 	.word	0x000058e0


	//----- nvinfo : EIATTR_VRC_CTA_INIT_COUNT
	.align		4
.L_52:
        /*0144*/ 	.byte	0x02, 0x4a
        /*0146*/ 	.byte	0x80
	.zero		1


	//----- nvinfo : EIATTR_MBARRIER_INSTR_OFFSETS
	.align		4
        /*0148*/ 	.byte	0x04, 0x39
        /*014a*/ 	.short	(.L_54 - .L_53)


	//   ....[0]....
.L_53:
        /*014c*/ 	.word	0x00001450
        /*0150*/ 	.word	0x000000ff
        /*0154*/ 	.word	0x00000000
        /*0158*/ 	.short	0x0100
        /*015a*/ 	.byte	0x0b
	.zero		1


	//   ....[1]....
        /*015c*/ 	.word	0x00002710
        /*0160*/ 	.word	0x000000ff
        /*0164*/ 	.word	0x00010808
        /*0168*/ 	.short	0x0100
        /*016a*/ 	.byte	0x09
	.zero		1


	//   ....[2]....
        /*016c*/ 	.word	0x00003280
        /*0170*/ 	.word	0x000000ff
        /*0174*/ 	.word	0x00000000
        /*0178*/ 	.short	0x010a
        /*017a*/ 	.byte	0x0b
	.zero		1


	//   ....[3]....
        /*017c*/ 	.word	0x00004920
        /*0180*/ 	.word	0x000000ff
        /*0184*/ 	.word	0x00000000
        /*0188*/ 	.short	0x010a
        /*018a*/ 	.byte	0x0b
	.zero		1


	//   ....[4]....
        /*018c*/ 	.word	0x000049e0
        /*0190*/ 	.word	0x000000ff
        /*0194*/ 	.word	0x00010800
        /*0198*/ 	.short	0x0108
        /*019a*/ 	.byte	0x09
	.zero		1


	//   ....[5]....
        /*019c*/ 	.word	0x00004a70
        /*01a0*/ 	.word	0x000000ff
        /*01a4*/ 	.word	0x00010808
        /*01a8*/ 	.short	0x0108
        /*01aa*/ 	.byte	0x09
	.zero		1


	//   ....[6]....
        /*01ac*/ 	.word	0x00005900
        /*01b0*/ 	.word	0x000000ff
        /*01b4*/ 	.word	0x00000000
        /*01b8*/ 	.short	0x010a
        /*01ba*/ 	.byte	0x0b
	.zero		1


	//   ....[7]....
        /*01bc*/ 	.word	0x00005930
        /*01c0*/ 	.word	0x000000ff
        /*01c4*/ 	.word	0x00000000
        /*01c8*/ 	.short	0x010a
        /*01ca*/ 	.byte	0x0b
	.zero		1


	//----- nvinfo : EIATTR_NUM_MBARRIERS
	.align		4
.L_54:
        /*01cc*/ 	.byte	0x03, 0x38
        /*01ce*/ 	.short	0x0002


	//----- nvinfo : EIATTR_EXIT_INSTR_OFFSETS
	.align		4
        /*01d0*/ 	.byte	0x04, 0x1c
        /*01d2*/ 	.short	(.L_56 - .L_55)


	//   ....[0]....
.L_55:
        /*01d4*/ 	.word	0x000058f0


	//----- nvinfo : EIATTR_REQNTID
	.align		4
.L_56:
        /*01d8*/ 	.byte	0x04, 0x10
        /*01da*/ 	.short	(.L_58 - .L_57)
.L_57:
        /*01dc*/ 	.word	0x00000100
        /*01e0*/ 	.word	0x00000001
        /*01e4*/ 	.word	0x00000001


	//----- nvinfo : EIATTR_CRS_STACK_SIZE
	.align		4
.L_58:
        /*01e8*/ 	.byte	0x04, 0x1e
        /*01ea*/ 	.short	(.L_60 - .L_59)
.L_59:
        /*01ec*/ 	.word	0x00000000


	//----- nvinfo : EIATTR_CBANK_PARAM_SIZE
	.align		4
.L_60:
        /*01f0*/ 	.byte	0x03, 0x19
        /*01f2*/ 	.short	0x0050


	//----- nvinfo : EIATTR_PARAM_CBANK
	.align		4
        /*01f4*/ 	.byte	0x04, 0x0a
        /*01f6*/ 	.short	(.L_62 - .L_61)
	.align		4
.L_61:
        /*01f8*/ 	.word	index@(.nv.constant0.matmul_kernel)
        /*01fc*/ 	.short	0x0380
        /*01fe*/ 	.short	0x0050


	//----- nvinfo : EIATTR_SW_WAR
	.align		4
.L_62:
        /*0200*/ 	.byte	0x04, 0x36
        /*0202*/ 	.short	(.L_64 - .L_63)
.L_63:
        /*0204*/ 	.word	0x00000008
.L_64:


//--------------------- .nv.compat                --------------------------
	.section	.nv.compat,"",@"SHT_CUDA_COMPAT_INFO"
	.align	4
        /*0000*/ 	.byte	0x02, 0x02, 0x02, 0x00, 0x02, 0x05, 0x05, 0x00, 0x02, 0x03, 0x00, 0x00, 0x02, 0x06, 0x01, 0x00


//--------------------- .nv.callgraph             --------------------------
	.section	.nv.callgraph,"",@"SHT_CUDA_CALLGRAPH"
	.align	4
	.sectionentsize	8
	.align		4
        /*0000*/ 	.word	0x00000000
	.align		4
        /*0004*/ 	.word	0xffffffff
	.align		4
        /*0008*/ 	.word	0x00000000
	.align		4
        /*000c*/ 	.word	0xfffffffe
	.align		4
        /*0010*/ 	.word	0x00000000
	.align		4
        /*0014*/ 	.word	0xfffffffd
	.align		4
        /*0018*/ 	.word	0x00000000
	.align		4
        /*001c*/ 	.word	0xfffffffc


//--------------------- .text.matmul_kernel       --------------------------
	.section	.text.matmul_kernel,"ax",@progbits
	.align	128
        .global         matmul_kernel
        .type           matmul_kernel,@function
        .size           matmul_kernel,(.L_x_20 - matmul_kernel)
        .other          matmul_kernel,@"STO_CUDA_ENTRY STV_DEFAULT"
matmul_kernel:
.text.matmul_kernel:
[----:B------:R-:W0:Y:S01]  /*0000*/  LDC R1, c[0x0][0x37c] ;  /* 0x0000df00ff017b82 */ /* 0x000e220000000800 */
[----:B------:R-:W1:Y:S01]  /*0010*/  S2R R135, SR_TID.X ;  /* 0x0000000000877919 */ /* 0x000e620000002100 */
[----:B------:R-:W2:Y:S01]  /*0020*/  LDCU.64 UR22, c[0x0][0x358] ;  /* 0x00006b00ff1677ac */ /* 0x000ea20008000a00 */
[----:B-1----:R-:W-:-:S13]  /*0030*/  ISETP.GE.U32.AND P0, PT, R135, 0x20, PT ;  /* 0x000000208700780c */ /* 0x002fda0003f06070 */
[----:B------:R-:W-:Y:S02]  /*0040*/  VOTEU.ANY UP0, P0 ;  /* 0x0000000000ff7886 */ /* 0x000fe40000000100 */
[----:B0-2---:R-:W-:Y:S05]  /*0050*/  BRA.U UP0, `(.L_x_0) ;  /* 0x0000000100b87547 */ /* 0x005fea000b800000 */
[----:B------:R-:W0:Y:S01]  /*0060*/  S2UR UR6, SR_CgaCtaId ;  /* 0x00000000000679c3 */ /* 0x000e220000008800 */
[----:B------:R-:W-:Y:S01]  /*0070*/  NOP ;  /* 0x0000000000007918 */ /* 0x000fe20000000000 */
[----:B------:R-:W-:Y:S02]  /*0080*/  UMOV UR4, 0x40 ;  /* 0x0000004000047882 */ /* 0x000fe40000000000 */
[----:B0-----:R-:W-:-:S09]  /*0090*/  ULEA UR4, UR6, UR4, 0x18 ;  /* 0x0000000406047291 */ /* 0x001fd2000f8ec0ff */
[----:B------:R-:W0:Y:S01]  /*00a0*/  LDS.U8 R0, [UR4] ;  /* 0x00000004ff007984 */ /* 0x000e220008000000 */
[----:B------:R-:W-:Y:S02]  /*00b0*/  UMOV UR4, 0x400 ;  /* 0x0000040000047882 */ /* 0x000fe40000000000 */
[----:B------:R-:W-:Y:S01]  /*00c0*/  ULEA UR4, UR6, UR4, 0x18 ;  /* 0x0000000406047291 */ /* 0x000fe2000f8ec0ff */
[----:B0-----:R-:W-:-:S13]  /*00d0*/  ISETP.NE.AND P0, PT, R0, RZ, PT ;  /* 0x000000ff0000720c */ /* 0x001fda0003f05270 */
[----:B------:R-:W-:Y:S05]  /*00e0*/  @P0 BRA `(.L_x_1) ;  /* 0x00000000007c0947 */ /* 0x000fea0003800000 */
[----:B------:R-:W-:-:S13]  /*00f0*/  ELECT P0, URZ, PT ;  /* 0x0000000000ff782f */ /* 0x000fda0003800000 */
[----:B------:R-:W-:Y:S05]  /*0100*/  @!P0 BRA `(.L_x_2) ;  /* 0x0000000000848947 */ /* 0x000fea0003800000 */
[----:B------:R-:W-:Y:S01]  /*0110*/  UMOV UR5, 0x2 ;  /* 0x0000000200057882 */ /* 0x000fe20000000000 */
[----:B------:R-:W-:Y:S02]  /*0120*/  IMAD.MOV.U32 R4, RZ, RZ, 0x1 ;  /* 0x00000001ff047424 */ /* 0x000fe400078e00ff */
[----:B------:R-:W-:Y:S02]  /*0130*/  IMAD.MOV.U32 R5, RZ, RZ, 0x3 ;  /* 0x00000003ff057424 */ /* 0x000fe400078e00ff */
[----:B------:R-:W-:Y:S04]  /*0140*/  DEPBAR.LE SB0, 0x36 ;  /* 0x00008d800000791a */ /* 0x000fe80000000000 */
[----:B------:R-:W0:Y:S02]  /*0150*/  UTCATOMSWS.FIND_AND_SET.ALIGN UP1, UR5, UR5 ;  /* 0x00000005000575e3 */ /* 0x000e240008020800 */
[----:B0-----:R-:W-:-:S04]  /*0160*/  PLOP3.LUT P0, PT, PT, PT, UP1, 0x80, 0x8 ;  /* 0x000000000008781c */ /* 0x001fc80003f0f018 */
[----:B------:R-:W-:-:S04]  /*0170*/  SEL R0, RZ, 0xffffffff, !P0 ;  /* 0xffffffffff007807 */ /* 0x000fc80004000000 */
[----:B------:R-:W-:Y:S01]  /*0180*/  ISETP.NE.AND P0, PT, R0, RZ, PT ;  /* 0x000000ff0000720c */ /* 0x000fe20003f05270 */
[----:B------:R-:W-:-:S12]  /*0190*/  IMAD.U32 R0, RZ, RZ, UR5 ;  /* 0x00000005ff007e24 */ /* 0x000fd8000f8e00ff */
[----:B------:R-:W-:Y:S05]  /*01a0*/  @P0 BRA `(.L_x_3) ;  /* 0x0000000000240947 */ /* 0x000fea0003800000 */
.L_x_4:
[----:B------:R-:W-:Y:S05]  /*01b0*/  NANOSLEEP 0x64 ;  /* 0x000000640000795d */ /* 0x000fea0003800000 */
[----:B------:R-:W-:-:S05]  /*01c0*/  UMOV UR5, 0x2 ;  /* 0x0000000200057882 */ /* 0x000fca0000000000 */
[----:B------:R-:W-:Y:S04]  /*01d0*/  DEPBAR.LE SB0, 0x36 ;  /* 0x00008d800000791a */ /* 0x000fe80000000000 */
[----:B------:R-:W0:Y:S02]  /*01e0*/  UTCATOMSWS.FIND_AND_SET.ALIGN UP1, UR5, UR5 ;  /* 0x00000005000575e3 */ /* 0x000e240008020800 */
[----:B0-----:R-:W-:-:S04]  /*01f0*/  PLOP3.LUT P0, PT, PT, PT, UP1, 0x80, 0x8 ;  /* 0x000000000008781c */ /* 0x001fc80003f0f018 */
[----:B------:R-:W-:-:S04]  /*0200*/  SEL R0, RZ, 0xffffffff, !P0 ;  /* 0xffffffffff007807 */ /* 0x000fc80004000000 */
[----:B------:R-:W-:Y:S01]  /*0210*/  ISETP.NE.AND P0, PT, R0, RZ, PT ;  /* 0x000000ff0000720c */ /* 0x000fe20003f05270 */
[----:B------:R-:W-:-:S12]  /*0220*/  IMAD.U32 R0, RZ, RZ, UR5 ;  /* 0x00000005ff007e24 */ /* 0x000fd8000f8e00ff */
[----:B------:R-:W-:Y:S05]  /*0230*/  @!P0 BRA `(.L_x_4) ;  /* 0xfffffffc00dc8947 */ /* 0x000fea000383ffff */
.L_x_3:
[C---:B------:R-:W-:Y:S01]  /*0240*/  VIADD R3, R0.reuse, 0x10 ;  /* 0x0000001000037836 */ /* 0x040fe20000000000 */
[----:B------:R-:W-:Y:S01]  /*0250*/  UMOV UR5, 0x50 ;  /* 0x0000005000057882 */ /* 0x000fe20000000000 */
[----:B------:R-:W-:Y:S01]  /*0260*/  SHF.L.U32 R2, R5, R0, RZ ;  /* 0x0000000005027219 */ /* 0x000fe200000006ff */
[----:B------:R-:W-:Y:S01]  /*0270*/  ULEA UR5, UR6, UR5, 0x18 ;  /* 0x0000000506057291 */ /* 0x000fe2000f8ec0ff */
[----:B------:R-:W-:Y:S01]  /*0280*/  IMAD.SHL.U32 R0, R0, 0x20, RZ ;  /* 0x0000002000007824 */ /* 0x000fe200078e00ff */
[----:B------:R-:W-:-:S04]  /*0290*/  SHF.L.U32 R3, R4, R3, RZ ;  /* 0x0000000304037219 */ /* 0x000fc800000006ff */
[----:B------:R-:W-:-:S05]  /*02a0*/  LOP3.LUT R2, R3, R2, RZ, 0xfc, !PT ;  /* 0x0000000203027212 */ /* 0x000fca00078efcff */
[----:B------:R0:W-:Y:S04]  /*02b0*/  ATOMS.OR RZ, [UR5], R2 ;  /* 0x00000002ffff798c */ /* 0x0001e8000b000005 */
[----:B------:R0:W-:Y:S01]  /*02c0*/  STS [UR4], R0 ;  /* 0x00000000ff007988 */ /* 0x0001e20008000804 */
[----:B------:R-:W-:Y:S05]  /*02d0*/  BRA `(.L_x_2) ;  /* 0x0000000000107947 */ /* 0x000fea0003800000 */
.L_x_1:
[----:B------:R-:W-:Y:S01]  /*02e0*/  IMAD.MOV.U32 R0, RZ, RZ, -0x1 ;  /* 0xffffffffff007424 */ /* 0x000fe200078e00ff */
[----:B------:R-:W-:-:S04]  /*02f0*/  MOV R2, 0x320 ;  /* 0x0000032000027802 */ /* 0x000fc80000000f00 */
[----:B------:R0:W-:Y:S03]  /*0300*/  STS [UR4], R0 ;  /* 0x00000000ff007988 */ /* 0x0001e60008000804 */
[----:B0-----:R-:W-:Y:S05]  /*0310*/  CALL.REL.NOINC `($__internal_1_$__cuda_sm10x_tcgen05_guardrail_trap_phase_invalid_during_alloc) ;  /* 0x00000054009c7944 */ /* 0x001fea0003c00000 */
.L_x_2:
[----:B------:R-:W-:Y:S05]  /*0320*/  WARPSYNC.ALL ;  /* 0x0000000000007948 */ /* 0x000fea0003800000 */
[----:B------:R-:W-:Y:S01]  /*0330*/  NOP ;  /* 0x0000000000007918 */ /* 0x000fe20000000000 */
.L_x_0:
[----:B------:R-:W1:Y:S01]  /*0340*/  LDC.64 R8, c[0x0][0x398] ;  /* 0x0000e600ff087b82 */ /* 0x000e620000000a00 */
[----:B------:R-:W2:Y:S01]  /*0350*/  S2R R5, SR_CTAID.X ;  /* 0x0000000000057919 */ /* 0x000ea20000002500 */
[----:B------:R-:W-:Y:S01]  /*0360*/  LOP3.LUT R136, R135, 0xff, RZ, 0xc0, !PT ;  /* 0x000000ff87887812 */ /* 0x000fe200078ec0ff */
[----:B------:R-:W3:Y:S01]  /*0370*/  LDCU.128 UR16, c[0x0][0x380] ;  /* 0x00007000ff1077ac */ /* 0x000ee20008000c00 */
[----:B------:R-:W-:-:S04]  /*0380*/  UMOV UR9, 0x400 ;  /* 0x0000040000097882 */ /* 0x000fc80000000000 */
[----:B------:R-:W4:Y:S01]  /*0390*/  LDC.64 R104, c[0x0][0x3a0] ;  /* 0x0000e800ff687b82 */ /* 0x000f220000000a00 */
[----:B------:R-:W0:Y:S07]  /*03a0*/  LDCU UR13, c[0x0][0x3b0] ;  /* 0x00007600ff0d77ac */ /* 0x000e2e0008000800 */
[----:B------:R-:W5:Y:S01]  /*03b0*/  S2UR UR4, SR_CgaCtaId ;  /* 0x00000000000479c3 */ /* 0x000f620000008800 */
[----:B01----:R-:W-:Y:S01]  /*03c0*/  VIADD R0, R9, 0xf ;  /* 0x0000000f09007836 */ /* 0x003fe20000000000 */
[----:B------:R-:W-:-:S06]  /*03d0*/  IABS R13, R9 ;  /* 0x00000009000d7213 */ /* 0x000fcc0000000000 */
[----:B------:R-:W0:Y:S08]  /*03e0*/  LDC.64 R132, c[0x0][0x3a8] ;  /* 0x0000ea00ff847b82 */ /* 0x000e300000000a00 */
[----:B------:R-:W-:Y:S01]  /*03f0*/  BAR.SYNC.DEFER_BLOCKING 0x0 ;  /* 0x0000000000007b1d */ /* 0x000fe20000010000 */
[----:B------:R-:W-:Y:S02]  /*0400*/  ISETP.NE.AND P6, PT, R9, RZ, PT ;  /* 0x000000ff0900720c */ /* 0x000fe40003fc5270 */
[----:B------:R-:W-:Y:S01]  /*0410*/  SHF.R.S32.HI R3, RZ, 0x1f, R0 ;  /* 0x0000001fff037819 */ /* 0x000fe20000011400 */
[----:B----4-:R-:W-:Y:S01]  /*0420*/  VIADD R137, R104, 0xffffffe0 ;  /* 0xffffffe068897836 */ /* 0x010fe20000000000 */
[----:B--2---:R-:W-:-:S02]  /*0430*/  IABS R10, R5 ;  /* 0x00000005000a7213 */ /* 0x004fc40000000000 */
[----:B------:R-:W-:-:S04]  /*0440*/  LEA.HI R3, R3, R0, RZ, 0x4 ;  /* 0x0000000003037211 */ /* 0x000fc800078f20ff */
[----:B------:R-:W-:Y:S01]  /*0450*/  SHF.R.S32.HI R3, RZ, 0x4, R3 ;  /* 0x00000004ff037819 */ /* 0x000fe20000011403 */
[----:B-----5:R-:W-:-:S04]  /*0460*/  ULEA UR9, UR4, UR9, 0x18 ;  /* 0x0000000904097291 */ /* 0x020fc8000f8ec0ff */
[----:B------:R-:W-:-:S05]  /*0470*/  IMAD.SHL.U32 R4, R3, 0x8, RZ ;  /* 0x0000000803047824 */ /* 0x000fca00078e00ff */
[-C--:B------:R-:W-:Y:S02]  /*0480*/  IABS R7, R4.reuse ;  /* 0x0000000400077213 */ /* 0x080fe40000000000 */
[----:B------:R-:W-:Y:S01]  /*0490*/  IABS R12, R4 ;  /* 0x00000004000c7213 */ /* 0x000fe20000000000 */
[----:B------:R-:W1:Y:S01]  /*04a0*/  LDS R16, [UR9] ;  /* 0x00000009ff107984 */ /* 0x000e620008000800 */
[----:B------:R-:W2:Y:S08]  /*04b0*/  I2F.RP R0, R7 ;  /* 0x0000000700007306 */ /* 0x000eb00000209400 */
[----:B--2---:R-:W2:Y:S02]  /*04c0*/  MUFU.RCP R0, R0 ;  /* 0x0000000000007308 */ /* 0x004ea40000001000 */
[----:B--2---:R-:W-:-:S02]  /*04d0*/  VIADD R2, R0, 0xffffffe ;  /* 0x0ffffffe00027836 */ /* 0x004fc40000000000 */
[----:B------:R-:W-:-:S04]  /*04e0*/  IMAD.MOV R0, RZ, RZ, -R12 ;  /* 0x000000ffff007224 */ /* 0x000fc800078e0a0c */
[----:B------:R2:W4:Y:S01]  /*04f0*/  F2I.FTZ.U32.TRUNC.NTZ R3, R2 ;  /* 0x0000000200037305 */ /* 0x000522000021f000 */
[----:B-1----:R-:W-:Y:S01]  /*0500*/  R2UR UR8, R16 ;  /* 0x00000000100872ca */ /* 0x002fe200000e0000 */
[----:B--2---:R-:W-:Y:S02]  /*0510*/  IMAD.MOV.U32 R2, RZ, RZ, RZ ;  /* 0x000000ffff027224 */ /* 0x004fe400078e00ff */
[----:B----4-:R-:W-:-:S04]  /*0520*/  IMAD.MOV R6, RZ, RZ, -R3 ;  /* 0x000000ffff067224 */ /* 0x010fc800078e0a03 */
[----:B------:R-:W-:Y:S02]  /*0530*/  IMAD R11, R6, R7, RZ ;  /* 0x00000007060b7224 */ /* 0x000fe400078e02ff */
[----:B------:R-:W-:Y:S01]  /*0540*/  IMAD.MOV.U32 R6, RZ, RZ, R10 ;  /* 0x000000ffff067224 */ /* 0x000fe200078e000a */
[----:B------:R-:W-:Y:S01]  /*0550*/  IABS R10, R8 ;  /* 0x00000008000a7213 */ /* 0x000fe20000000000 */
[----:B------:R-:W-:-:S06]  /*0560*/  IMAD.HI.U32 R3, R3, R11, R2 ;  /* 0x0000000b03037227 */ /* 0x000fcc00078e0002 */
[----:B------:R-:W-:-:S04]  /*0570*/  IMAD.HI.U32 R3, R3, R6, RZ ;  /* 0x0000000603037227 */ /* 0x000fc800078e00ff */
[----:B------:R-:W-:Y:S01]  /*0580*/  IMAD R0, R3, R0, R6 ;  /* 0x0000000003007224 */ /* 0x000fe200078e0206 */
[----:B------:R-:W-:Y:S04]  /*0590*/  BAR.SYNC.DEFER_BLOCKING 0x0 ;  /* 0x0000000000007b1d */ /* 0x000fe80000010000 */
[----:B------:R-:W-:-:S13]  /*05a0*/  ISETP.GT.U32.AND P1, PT, R7, R0, PT ;  /* 0x000000000700720c */ /* 0x000fda0003f24070 */
[----:B------:R-:W-:Y:S02]  /*05b0*/  @!P1 IMAD.IADD R0, R0, 0x1, -R7 ;  /* 0x0000000100009824 */ /* 0x000fe400078e0a07 */
[----:B------:R-:W-:Y:S01]  /*05c0*/  @!P1 VIADD R3, R3, 0x1 ;  /* 0x0000000103039836 */ /* 0x000fe20000000000 */
[----:B------:R-:W-:Y:S02]  /*05d0*/  ISETP.NE.AND P1, PT, R4, RZ, PT ;  /* 0x000000ff0400720c */ /* 0x000fe40003f25270 */
[----:B------:R-:W-:Y:S02]  /*05e0*/  ISETP.GE.U32.AND P0, PT, R0, R7, PT ;  /* 0x000000070000720c */ /* 0x000fe40003f06070 */
[----:B------:R-:W-:-:S04]  /*05f0*/  LOP3.LUT R0, R5, R4, RZ, 0x3c, !PT ;  /* 0x0000000405007212 */ /* 0x000fc800078e3cff */
[----:B------:R-:W-:Y:S01]  /*0600*/  ISETP.GE.AND P2, PT, R0, RZ, PT ;  /* 0x000000ff0000720c */ /* 0x000fe20003f46270 */
[----:B------:R-:W-:-:S06]  /*0610*/  VIADD R0, R8, 0x1ff ;  /* 0x000001ff08007836 */ /* 0x000fcc0000000000 */
[----:B------:R-:W-:-:S04]  /*0620*/  @P0 VIADD R3, R3, 0x1 ;  /* 0x0000000103030836 */ /* 0x000fc80000000000 */
[----:B------:R-:W-:Y:S01]  /*0630*/  IMAD.MOV.U32 R2, RZ, RZ, R3 ;  /* 0x000000ffff027224 */ /* 0x000fe200078e0003 */
[----:B------:R-:W-:-:S03]  /*0640*/  SHF.R.S32.HI R3, RZ, 0x1f, R0 ;  /* 0x0000001fff037819 */ /* 0x000fc60000011400 */
[----:B------:R-:W-:Y:S01]  /*0650*/  @!P2 IMAD.MOV R2, RZ, RZ, -R2 ;  /* 0x000000ffff02a224 */ /* 0x000fe200078e0a02 */
[----:B------:R-:W-:Y:S02]  /*0660*/  @!P1 LOP3.LUT R2, RZ, R4, RZ, 0x33, !PT ;  /* 0x00000004ff029212 */ /* 0x000fe400078e33ff */
[----:B------:R-:W-:-:S03]  /*0670*/  LEA.HI R3, R3, R0, RZ, 0x9 ;  /* 0x0000000003037211 */ /* 0x000fc600078f48ff */
[----:B------:R-:W-:Y:S02]  /*0680*/  IMAD.SHL.U32 R11, R2, 0x8, RZ ;  /* 0x00000008020b7824 */ /* 0x000fe400078e00ff */
[----:B------:R-:W-:-:S03]  /*0690*/  IMAD.MOV R2, RZ, RZ, -R2 ;  /* 0x000000ffff027224 */ /* 0x000fc600078e0a02 */
[----:B------:R-:W-:Y:S01]  /*06a0*/  LEA.HI.SX32 R3, R3, -R11, 0x17 ;  /* 0x8000000b03037211 */ /* 0x000fe200078fbaff */
[----:B------:R-:W-:Y:S02]  /*06b0*/  IMAD R12, R4, R2, R5 ;  /* 0x00000002040c7224 */ /* 0x000fe400078e0205 */
[----:B------:R-:W-:Y:S01]  /*06c0*/  IMAD.MOV.U32 R2, RZ, RZ, RZ ;  /* 0x000000ffff027224 */ /* 0x000fe200078e00ff */
[----:B------:R-:W-:Y:S02]  /*06d0*/  VIMNMX R15, PT, PT, R3, 0x8, PT ;  /* 0x00000008030f7848 */ /* 0x000fe40003fe0100 */
[----:B------:R-:W-:Y:S02]  /*06e0*/  IABS R4, R12 ;  /* 0x0000000c00047213 */ /* 0x000fe40000000000 */
[----:B------:R-:W-:-:S04]  /*06f0*/  IABS R7, R15 ;  /* 0x0000000f00077213 */ /* 0x000fc80000000000 */
[----:B------:R-:W1:Y:S08]  /*0700*/  I2F.RP R0, R7 ;  /* 0x0000000700007306 */ /* 0x000e700000209400 */
[----:B-1----:R-:W1:Y:S02]  /*0710*/  MUFU.RCP R0, R0 ;  /* 0x0000000000007308 */ /* 0x002e640000001000 */
[----:B-1----:R-:W-:-:S06]  /*0720*/  VIADD R3, R0, 0xffffffe ;  /* 0x0ffffffe00037836 */ /* 0x002fcc0000000000 */
[----:B------:R-:W1:Y:S02]  /*0730*/  F2I.FTZ.U32.TRUNC.NTZ R3, R3 ;  /* 0x0000000300037305 */ /* 0x000e64000021f000 */
[----:B-1----:R-:W-:-:S04]  /*0740*/  IMAD.MOV R6, RZ, RZ, -R3 ;  /* 0x000000ffff067224 */ /* 0x002fc800078e0a03 */
[----:B------:R-:W-:Y:S01]  /*0750*/  IMAD R5, R6, R7, RZ ;  /* 0x0000000706057224 */ /* 0x000fe200078e02ff */
[----:B------:R-:W-:-:S03]  /*0760*/  IABS R6, R15 ;  /* 0x0000000f00067213 */ /* 0x000fc60000000000 */
[----:B------:R-:W-:-:S04]  /*0770*/  IMAD.HI.U32 R2, R3, R5, R2 ;  /* 0x0000000503027227 */ /* 0x000fc800078e0002 */
[----:B------:R-:W-:Y:S02]  /*0780*/  IMAD.MOV.U32 R3, RZ, RZ, R4 ;  /* 0x000000ffff037224 */ /* 0x000fe400078e0004 */
[----:B------:R-:W-:Y:S02]  /*0790*/  IMAD.MOV R0, RZ, RZ, -R6 ;  /* 0x000000ffff007224 */ /* 0x000fe400078e0a06 */
[----:B------:R-:W1:Y:S01]  /*07a0*/  I2F.RP R6, R13 ;  /* 0x0000000d00067306 */ /* 0x000e620000209400 */
[----:B------:R-:W-:-:S04]  /*07b0*/  IMAD.HI.U32 R2, R2, R3, RZ ;  /* 0x0000000302027227 */ /* 0x000fc800078e00ff */
[----:B------:R-:W-:-:S03]  /*07c0*/  IMAD R0, R2, R0, R3 ;  /* 0x0000000002007224 */ /* 0x000fc600078e0203 */
[----:B------:R-:W2:Y:S02]  /*07d0*/  I2F.RP R3, R10 ;  /* 0x0000000a00037306 */ /* 0x000ea40000209400 */
[----:B------:R-:W-:-:S06]  /*07e0*/  ISETP.GT.U32.AND P1, PT, R7, R0, PT ;  /* 0x000000000700720c */ /* 0x000fcc0003f24070 */
[----:B-1----:R-:W1:Y:S07]  /*07f0*/  MUFU.RCP R6, R6 ;  /* 0x0000000600067308 */ /* 0x002e6e0000001000 */
[----:B------:R-:W-:Y:S01]  /*0800*/  @!P1 IMAD.IADD R0, R0, 0x1, -R7 ;  /* 0x0000000100009824 */ /* 0x000fe200078e0a07 */
[----:B--2---:R-:W2:Y:S01]  /*0810*/  MUFU.RCP R3, R3 ;  /* 0x0000000300037308 */ /* 0x004ea20000001000 */
[----:B------:R-:W-:Y:S01]  /*0820*/  @!P1 VIADD R2, R2, 0x1 ;  /* 0x0000000102029836 */ /* 0x000fe20000000000 */
[----:B------:R-:W-:-:S02]  /*0830*/  ISETP.NE.AND P1, PT, R15, RZ, PT ;  /* 0x000000ff0f00720c */ /* 0x000fc40003f25270 */
[----:B------:R-:W-:Y:S02]  /*0840*/  ISETP.GE.U32.AND P0, PT, R0, R7, PT ;  /* 0x000000070000720c */ /* 0x000fe40003f06070 */
[----:B------:R-:W-:Y:S01]  /*0850*/  LOP3.LUT R0, R12, R15, RZ, 0x3c, !PT ;  /* 0x0000000f0c007212 */ /* 0x000fe200078e3cff */
[----:B-1----:R-:W-:-:S03]  /*0860*/  VIADD R4, R6, 0xffffffe ;  /* 0x0ffffffe06047836 */ /* 0x002fc60000000000 */
[----:B------:R-:W-:Y:S02]  /*0870*/  ISETP.GE.AND P2, PT, R0, RZ, PT ;  /* 0x000000ff0000720c */ /* 0x000fe40003f46270 */
[----:B------:R-:W-:Y:S01]  /*0880*/  SHF.R.U32.HI R6, RZ, 0x5, R135 ;  /* 0x00000005ff067819 */ /* 0x000fe20000011687 */
[----:B------:R-:W1:Y:S01]  /*0890*/  F2I.FTZ.U32.TRUNC.NTZ R5, R4 ;  /* 0x0000000400057305 */ /* 0x000e62000021f000 */
[----:B--2---:R-:W-:-:S03]  /*08a0*/  VIADD R3, R3, 0xffffffe ;  /* 0x0ffffffe03037836 */ /* 0x004fc60000000000 */
[----:B------:R-:W-:-:S04]  /*08b0*/  @P0 VIADD R2, R2, 0x1 ;  /* 0x0000000102020836 */ /* 0x000fc80000000000 */
[----:B------:R-:W-:Y:S01]  /*08c0*/  IMAD.MOV.U32 R0, RZ, RZ, R2 ;  /* 0x000000ffff007224 */ /* 0x000fe200078e0002 */
[----:B------:R-:W2:Y:S03]  /*08d0*/  F2I.FTZ.U32.TRUNC.NTZ R3, R3 ;  /* 0x0000000300037305 */ /* 0x000ea6000021f000 */
[----:B------:R-:W-:Y:S01]  /*08e0*/  @!P2 IMAD.MOV R0, RZ, RZ, -R0 ;  /* 0x000000ffff00a224 */ /* 0x000fe200078e0a00 */
[----:B------:R-:W-:Y:S01]  /*08f0*/  @!P1 LOP3.LUT R0, RZ, R15, RZ, 0x33, !PT ;  /* 0x0000000fff009212 */ /* 0x000fe200078e33ff */
[----:B-1----:R-:W-:-:S04]  /*0900*/  IMAD.MOV R4, RZ, RZ, -R5 ;  /* 0x000000ffff047224 */ /* 0x002fc800078e0a05 */
[----:B------:R-:W-:Y:S02]  /*0910*/  IMAD R7, R4, R13, RZ ;  /* 0x0000000d04077224 */ /* 0x000fe400078e02ff */
[----:B------:R-:W-:Y:S02]  /*0920*/  IMAD.MOV.U32 R4, RZ, RZ, RZ ;  /* 0x000000ffff047224 */ /* 0x000fe400078e00ff */
[----:B------:R-:W-:Y:S02]  /*0930*/  IMAD.MOV R2, RZ, RZ, -R0 ;  /* 0x000000ffff027224 */ /* 0x000fe400078e0a00 */
[----:B------:R-:W-:Y:S01]  /*0940*/  IMAD.HI.U32 R4, R5, R7, R4 ;  /* 0x0000000705047227 */ /* 0x000fe200078e0004 */
[----:B------:R-:W-:-:S03]  /*0950*/  SGXT.U32 R7, R6, 0x3 ;  /* 0x000000030607781a */ /* 0x000fc60000000000 */
[----:B------:R-:W-:Y:S02]  /*0960*/  IMAD.SHL.U32 R0, R0, 0x10, RZ ;  /* 0x0000001000007824 */ /* 0x000fe400078e00ff */
[----:B------:R-:W-:Y:S02]  /*0970*/  IMAD R2, R15, R2, R12 ;  /* 0x000000020f027224 */ /* 0x000fe400078e020c */
[----:B--2---:R-:W-:Y:S01]  /*0980*/  IMAD.MOV R6, RZ, RZ, -R3 ;  /* 0x000000ffff067224 */ /* 0x004fe200078e0a03 */
[----:B------:R-:W-:Y:S01]  /*0990*/  LOP3.LUT R7, R0, R7, RZ, 0xfc, !PT ;  /* 0x0000000700077212 */ /* 0x000fe200078efcff */
[----:B------:R-:W-:Y:S02]  /*09a0*/  IMAD.IADD R5, R11, 0x1, R2 ;  /* 0x000000010b057824 */ /* 0x000fe400078e0202 */
[----:B------:R-:W-:Y:S01]  /*09b0*/  IMAD.MOV.U32 R11, RZ, RZ, R6 ;  /* 0x000000ffff0b7224 */ /* 0x000fe200078e0006 */
[----:B------:R-:W-:Y:S01]  /*09c0*/  LOP3.LUT R15, R7, 0x8, RZ, 0xfc, !PT ;  /* 0x00000008070f7812 */ /* 0x000fe200078efcff */
[----:B------:R-:W-:Y:S01]  /*09d0*/  IMAD.MOV.U32 R2, RZ, RZ, RZ ;  /* 0x000000ffff027224 */ /* 0x000fe200078e00ff */
[----:B------:R-:W-:Y:S01]  /*09e0*/  IABS R6, R7 ;  /* 0x0000000700067213 */ /* 0x000fe20000000000 */
[----:B------:R-:W-:Y:S01]  /*09f0*/  IMAD R11, R11, R10, RZ ;  /* 0x0000000a0b0b7224 */ /* 0x000fe200078e02ff */
[----:B------:R-:W-:Y:S01]  /*0a00*/  IABS R12, R15 ;  /* 0x0000000f000c7213 */ /* 0x000fe20000000000 */
[----:B------:R-:W-:-:S02]  /*0a10*/  IMAD R134, R5, 0x200, R136 ;  /* 0x0000020005867824 */ /* 0x000fc400078e0288 */
[----:B------:R-:W-:-:S03]  /*0a20*/  IMAD.HI.U32 R2, R3, R11, R2 ;  /* 0x0000000b03027227 */ /* 0x000fc600078e0002 */
[----:B------:R-:W-:Y:S01]  /*0a30*/  IABS R5, R134 ;  /* 0x0000008600057213 */ /* 0x000fe20000000000 */
[----:B------:R-:W-:-:S04]  /*0a40*/  IMAD.HI.U32 R3, R4, R6, RZ ;  /* 0x0000000604037227 */ /* 0x000fc800078e00ff */
[----:B------:R-:W-:Y:S02]  /*0a50*/  VIADD R183, R134, 0x100 ;  /* 0x0000010086b77836 */ /* 0x000fe40000000000 */
[----:B------:R-:W-:-:S03]  /*0a60*/  IMAD.HI.U32 R4, R4, R12, RZ ;  /* 0x0000000c04047227 */ /* 0x000fc600078e00ff */
[----:B------:R-:W-:Y:S01]  /*0a70*/  IABS R11, R183 ;  /* 0x000000b7000b7213 */ /* 0x000fe20000000000 */
[----:B------:R-:W-:Y:S02]  /*0a80*/  IMAD.MOV R3, RZ, RZ, -R3 ;  /* 0x000000ffff037224 */ /* 0x000fe400078e0a03 */
[----:B------:R-:W-:Y:S02]  /*0a90*/  IMAD.MOV R14, RZ, RZ, -R4 ;  /* 0x000000ffff0e7224 */ /* 0x000fe400078e0a04 */
[----:B------:R-:W-:Y:S02]  /*0aa0*/  IMAD R4, R13, R3, R6 ;  /* 0x000000030d047224 */ /* 0x000fe400078e0206 */
[----:B------:R-:W-:-:S03]  /*0ab0*/  IMAD.HI.U32 R3, R2, R5, RZ ;  /* 0x0000000502037227 */ /* 0x000fc600078e00ff */
[----:B------:R-:W-:Y:S01]  /*0ac0*/  ISETP.GT.U32.AND P0, PT, R13, R4, PT ;  /* 0x000000040d00720c */ /* 0x000fe20003f04070 */
[----:B------:R-:W-:-:S04]  /*0ad0*/  IMAD.HI.U32 R2, R2, R11, RZ ;  /* 0x0000000b02027227 */ /* 0x000fc800078e00ff */
[C---:B------:R-:W-:Y:S02]  /*0ae0*/  IMAD R6, R13.reuse, R14, R12 ;  /* 0x0000000e0d067224 */ /* 0x040fe400078e020c */
[----:B------:R-:W-:Y:S02]  /*0af0*/  IMAD.MOV R3, RZ, RZ, -R3 ;  /* 0x000000ffff037224 */ /* 0x000fe400078e0a03 */
[----:B------:R-:W-:Y:S01]  /*0b00*/  IMAD.MOV R12, RZ, RZ, -R2 ;  /* 0x000000ffff0c7224 */ /* 0x000fe200078e0a02 */
[C---:B------:R-:W-:Y:S01]  /*0b10*/  ISETP.GT.U32.AND P3, PT, R13.reuse, R6, PT ;  /* 0x000000060d00720c */ /* 0x040fe20003f64070 */
[C---:B------:R-:W-:Y:S01]  /*0b20*/  IMAD R2, R10.reuse, R3, R5 ;  /* 0x000000030a027224 */ /* 0x040fe200078e0205 */
[----:B------:R-:W-:Y:S01]  /*0b30*/  SHF.R.U32.HI R5, RZ, 0x5, R135 ;  /* 0x00000005ff057819 */ /* 0x000fe20000011687 */
[----:B------:R-:W-:Y:S02]  /*0b40*/  IMAD R3, R10, R12, R11 ;  /* 0x0000000c0a037224 */ /* 0x000fe400078e020b */
[----:B------:R-:W-:Y:S01]  /*0b50*/  @!P0 IMAD.IADD R4, R4, 0x1, -R13 ;  /* 0x0000000104048824 */ /* 0x000fe200078e0a0d */
[----:B------:R-:W-:Y:S01]  /*0b60*/  ISETP.GT.U32.AND P1, PT, R10, R2, PT ;  /* 0x000000020a00720c */ /* 0x000fe20003f24070 */
[----:B------:R-:W-:Y:S01]  /*0b70*/  VIADD R11, R104, 0xffffffe3 ;  /* 0xffffffe3680b7836 */ /* 0x000fe20000000000 */
[----:B------:R-:W-:Y:S01]  /*0b80*/  ISETP.GT.U32.AND P2, PT, R10, R3, PT ;  /* 0x000000030a00720c */ /* 0x000fe20003f44070 */
[----:B------:R-:W-:Y:S01]  /*0b90*/  VIADD R14, R104, 0xfffffff2 ;  /* 0xfffffff2680e7836 */ /* 0x000fe20000000000 */
[----:B------:R-:W-:-:S02]  /*0ba0*/  ISETP.GT.U32.AND P4, PT, R13, R4, PT ;  /* 0x000000040d00720c */ /* 0x000fc40003f84070 */
[----:B------:R-:W-:Y:S01]  /*0bb0*/  ISETP.GE.AND P0, PT, R7, RZ, PT ;  /* 0x000000ff0700720c */ /* 0x000fe20003f06270 */
[--C-:B------:R-:W-:Y:S01]  /*0bc0*/  @!P3 IMAD.IADD R6, R6, 0x1, -R13.reuse ;  /* 0x000000010606b824 */ /* 0x100fe200078e0a0d */
[----:B------:R-:W-:Y:S01]  /*0bd0*/  R2UR UR12, R5 ;  /* 0x00000000050c72ca */ /* 0x000fe200000e0000 */
[----:B------:R-:W-:Y:S01]  /*0be0*/  VIADD R7, R104, 0xffffffe6 ;  /* 0xffffffe668077836 */ /* 0x000fe20000000000 */
[----:B------:R-:W-:Y:S02]  /*0bf0*/  LOP3.LUT R5, RZ, R9, RZ, 0x33, !PT ;  /* 0x00000009ff057212 */ /* 0x000fe400078e33ff */
[----:B------:R-:W-:Y:S01]  /*0c00*/  ISETP.GT.U32.AND P5, PT, R13, R6, PT ;  /* 0x000000060d00720c */ /* 0x000fe20003fa4070 */
[--C-:B------:R-:W-:Y:S01]  /*0c10*/  @!P1 IMAD.IADD R2, R2, 0x1, -R10.reuse ;  /* 0x0000000102029824 */ /* 0x100fe200078e0a0a */
[----:B------:R-:W-:Y:S01]  /*0c20*/  ISETP.GE.AND P1, PT, R15, RZ, PT ;  /* 0x000000ff0f00720c */ /* 0x000fe20003f26270 */
[----:B------:R-:W-:Y:S02]  /*0c30*/  @!P2 IMAD.IADD R3, R3, 0x1, -R10 ;  /* 0x000000010303a824 */ /* 0x000fe400078e0a0a */
[----:B------:R-:W-:Y:S01]  /*0c40*/  @!P4 IMAD.IADD R4, R4, 0x1, -R13 ;  /* 0x000000010404c824 */ /* 0x000fe200078e0a0d */
[----:B------:R-:W-:-:S02]  /*0c50*/  ISETP.GT.U32.AND P2, PT, R10, R2, PT ;  /* 0x000000020a00720c */ /* 0x000fc40003f44070 */
[----:B------:R-:W-:Y:S01]  /*0c60*/  ISETP.GT.U32.AND P3, PT, R10, R3, PT ;  /* 0x000000030a00720c */ /* 0x000fe20003f64070 */
[----:B------:R-:W-:Y:S01]  /*0c70*/  @!P0 IMAD.MOV R4, RZ, RZ, -R4 ;  /* 0x000000ffff048224 */ /* 0x000fe200078e0a04 */
[----:B------:R-:W-:Y:S02]  /*0c80*/  ISETP.GE.AND P4, PT, R134, RZ, PT ;  /* 0x000000ff8600720c */ /* 0x000fe40003f86270 */
[----:B------:R-:W-:Y:S01]  /*0c90*/  ISETP.NE.AND P0, PT, R8, RZ, PT ;  /* 0x000000ff0800720c */ /* 0x000fe20003f05270 */
[----:B------:R-:W-:Y:S01]  /*0ca0*/  @!P5 IMAD.IADD R6, R6, 0x1, -R13 ;  /* 0x000000010606d824 */ /* 0x000fe200078e0a0d */
[----:B------:R-:W-:Y:S02]  /*0cb0*/  ISETP.GE.AND P5, PT, R183, RZ, PT ;  /* 0x000000ffb700720c */ /* 0x000fe40003fa6270 */
[----:B------:R-:W-:Y:S01]  /*0cc0*/  SEL R145, R5, R4, !P6 ;  /* 0x0000000405917207 */ /* 0x000fe20007000000 */
[----:B------:R-:W-:Y:S02]  /*0cd0*/  @!P1 IMAD.MOV R6, RZ, RZ, -R6 ;  /* 0x000000ffff069224 */ /* 0x000fe400078e0a06 */
[----:B------:R-:W-:-:S02]  /*0ce0*/  @!P2 IMAD.IADD R2, R2, 0x1, -R10 ;  /* 0x000000010202a824 */ /* 0x000fc400078e0a0a */
[----:B------:R-:W-:Y:S01]  /*0cf0*/  @!P3 IMAD.IADD R3, R3, 0x1, -R10 ;  /* 0x000000010303b824 */ /* 0x000fe200078e0a0a */
[----:B------:R-:W-:Y:S01]  /*0d00*/  SEL R146, R5, R6, !P6 ;  /* 0x0000000605927207 */ /* 0x000fe20007000000 */
[----:B------:R-:W-:Y:S02]  /*0d10*/  @!P4 IMAD.MOV R2, RZ, RZ, -R2 ;  /* 0x000000ffff02c224 */ /* 0x000fe400078e0a02 */
[----:B------:R-:W-:Y:S01]  /*0d20*/  IMAD.MOV.U32 R4, RZ, RZ, R3 ;  /* 0x000000ffff047224 */ /* 0x000fe200078e0003 */
[----:B------:R-:W-:Y:S01]  /*0d30*/  LOP3.LUT R3, RZ, R8, RZ, 0x33, !PT ;  /* 0x00000008ff037212 */ /* 0x000fe200078e33ff */
[C---:B------:R-:W-:Y:S02]  /*0d40*/  VIADD R5, R104.reuse, 0xffffffff ;  /* 0xffffffff68057836 */ /* 0x040fe40000000000 */
[----:B------:R-:W-:Y:S01]  /*0d50*/  @!P5 IMAD.MOV R4, RZ, RZ, -R4 ;  /* 0x000000ffff04d224 */ /* 0x000fe200078e0a04 */
[----:B------:R-:W-:Y:S01]  /*0d60*/  SEL R2, R3, R2, !P0 ;  /* 0x0000000203027207 */ /* 0x000fe20004000000 */
[----:B------:R-:W-:-:S02]  /*0d70*/  VIADD R6, R104, 0xffffffec ;  /* 0xffffffec68067836 */ /* 0x000fc40000000000 */
[C---:B------:R-:W-:Y:S01]  /*0d80*/  VIADD R10, R104.reuse, 0xffffffe2 ;  /* 0xffffffe2680a7836 */ /* 0x040fe20000000000 */
[----:B------:R-:W-:Y:S01]  /*0d90*/  SEL R4, R3, R4, !P0 ;  /* 0x0000000403047207 */ /* 0x000fe20004000000 */
[----:B------:R-:W-:Y:S01]  /*0da0*/  VIADD R3, R104, 0xffffffed ;  /* 0xffffffed68037836 */ /* 0x000fe20000000000 */
[----:B------:R-:W-:Y:S01]  /*0db0*/  ISETP.GE.U32.AND P0, PT, R5, 0x7fffffe0, PT ;  /* 0x7fffffe00500780c */ /* 0x000fe20003f06070 */
[-C--:B------:R-:W-:Y:S01]  /*0dc0*/  IMAD R2, R2, R105.reuse, RZ ;  /* 0x0000006902027224 */ /* 0x080fe200078e02ff */
[----:B------:R-:W-:Y:S01]  /*0dd0*/  ISETP.GE.U32.AND P2, PT, R6, 0x7fffffcd, PT ;  /* 0x7fffffcd0600780c */ /* 0x000fe20003f46070 */
[----:B------:R-:W-:Y:S01]  /*0de0*/  IMAD R105, R4, R105, RZ ;  /* 0x0000006904697224 */ /* 0x000fe200078e02ff */
[----:B------:R-:W-:Y:S01]  /*0df0*/  ISETP.GE.U32.AND P6, PT, R3, 0x7fffffce, PT ;  /* 0x7fffffce0300780c */ /* 0x000fe20003fc6070 */
[----:B------:R-:W-:Y:S01]  /*0e00*/  VIADD R5, R104, 0xffffffef ;  /* 0xffffffef68057836 */ /* 0x000fe20000000000 */
[----:B---3--:R-:W-:Y:S01]  /*0e10*/  LEA R30, P3, R2, UR16, 0x1 ;  /* 0x00000010021e7c11 */ /* 0x008fe2000f8608ff */
[C---:B------:R-:W-:Y:S01]  /*0e20*/  VIADD R4, R104.reuse, 0xffffffe8 ;  /* 0xffffffe868047836 */ /* 0x040fe20000000000 */
[----:B------:R-:W-:Y:S01]  /*0e30*/  LEA R32, P5, R105, UR16, 0x1 ;  /* 0x0000001069207c11 */ /* 0x000fe2000f8a08ff */
[C---:B------:R-:W-:Y:S01]  /*0e40*/  VIADD R3, R104.reuse, 0xffffffe9 ;  /* 0xffffffe968037836 */ /* 0x040fe20000000000 */
[----:B------:R-:W-:Y:S01]  /*0e50*/  ISETP.GE.U32.AND P4, PT, R5, 0x7fffffd0, PT ;  /* 0x7fffffd00500780c */ /* 0x000fe20003f86070 */
[----:B------:R-:W-:Y:S01]  /*0e60*/  VIADD R6, R104, 0xffffffee ;  /* 0xffffffee68067836 */ /* 0x000fe20000000000 */
[----:B------:R-:W-:Y:S01]  /*0e70*/  LEA.HI.X.SX32 R31, R2, UR17, 0x1, P3 ;  /* 0x00000011021f7c11 */ /* 0x000fe200098f0eff */
[C---:B------:R-:W-:Y:S01]  /*0e80*/  VIADD R5, R104.reuse, 0xffffffea ;  /* 0xffffffea68057836 */ /* 0x040fe20000000000 */
[----:B------:R-:W-:Y:S01]  /*0e90*/  LEA.HI.X.SX32 R33, R105, UR17, 0x1, P5 ;  /* 0x0000001169217c11 */ /* 0x000fe2000a8f0eff */
[----:B------:R-:W-:Y:S01]  /*0ea0*/  VIADD R2, R104, 0xffffffeb ;  /* 0xffffffeb68027836 */ /* 0x000fe20000000000 */
[----:B------:R-:W-:-:S02]  /*0eb0*/  ISETP.GE.U32.AND P3, PT, R4, 0x7fffffc9, PT ;  /* 0x7fffffc90400780c */ /* 0x000fc40003f66070 */
[----:B------:R-:W-:Y:S01]  /*0ec0*/  ISETP.GE.U32.AND P5, PT, R3, 0x7fffffca, PT ;  /* 0x7fffffca0300780c */ /* 0x000fe20003fa6070 */
[----:B------:R-:W-:Y:S01]  /*0ed0*/  VIADD R3, R104, 0xffffffe4 ;  /* 0xffffffe468037836 */ /* 0x000fe20000000000 */
[----:B------:R-:W-:Y:S01]  /*0ee0*/  ISETP.GE.U32.AND P1, PT, R6, 0x7fffffcf, PT ;  /* 0x7fffffcf0600780c */ /* 0x000fe20003f26070 */
[----:B------:R-:W-:Y:S01]  /*0ef0*/  VIADD R6, R104, 0xffffffe5 ;  /* 0xffffffe568067836 */ /* 0x000fe20000000000 */
[----:B------:R-:W-:Y:S02]  /*0f00*/  SEL R4, RZ, 0x1, P2 ;  /* 0x00000001ff047807 */ /* 0x000fe40001000000 */
[----:B------:R-:W-:Y:S02]  /*0f10*/  ISETP.GE.U32.AND P2, PT, R5, 0x7fffffcb, PT ;  /* 0x7fffffcb0500780c */ /* 0x000fe40003f46070 */
[----:B------:R-:W-:Y:S02]  /*0f20*/  SEL R5, RZ, 0x1fffe, P6 ;  /* 0x0001fffeff057807 */ /* 0x000fe40003000000 */
[----:B------:R-:W-:-:S02]  /*0f30*/  ISETP.GE.U32.AND P6, PT, R2, 0x7fffffcc, PT ;  /* 0x7fffffcc0200780c */ /* 0x000fc40003fc6070 */
[----:B------:R-:W-:Y:S01]  /*0f40*/  SEL R2, RZ, 0x4, P1 ;  /* 0x00000004ff027807 */ /* 0x000fe20000800000 */
[----:B------:R-:W-:Y:S01]  /*0f50*/  IMAD.IADD R4, R4, 0x1, R5 ;  /* 0x0000000104047824 */ /* 0x000fe200078e0205 */
[----:B------:R-:W-:Y:S02]  /*0f60*/  ISETP.GE.U32.AND P1, PT, R3, 0x7fffffc5, PT ;  /* 0x7fffffc50300780c */ /* 0x000fe40003f26070 */
[----:B------:R-:W-:Y:S02]  /*0f70*/  SEL R3, RZ, 0x7fff8, P4 ;  /* 0x0007fff8ff037807 */ /* 0x000fe40002000000 */
[----:B------:R-:W-:Y:S01]  /*0f80*/  ISETP.GE.U32.AND P4, PT, R6, 0x7fffffc6, PT ;  /* 0x7fffffc60600780c */ /* 0x000fe20003f86070 */
[C---:B------:R-:W-:Y:S01]  /*0f90*/  VIADD R6, R104.reuse, 0xffffffe7 ;  /* 0xffffffe768067836 */ /* 0x040fe20000000000 */
[----:B------:R-:W-:Y:S02]  /*0fa0*/  SEL R8, RZ, 0x1, P3 ;  /* 0x00000001ff087807 */ /* 0x000fe40001800000 */
[----:B------:R-:W-:Y:S01]  /*0fb0*/  ISETP.GE.U32.AND P3, PT, R7, 0x7fffffc7, PT ;  /* 0x7fffffc70700780c */ /* 0x000fe20003f66070 */
[----:B------:R-:W-:Y:S01]  /*0fc0*/  VIADD R7, R104, 0xffffffe1 ;  /* 0xffffffe168077836 */ /* 0x000fe20000000000 */
[----:B------:R-:W-:-:S02]  /*0fd0*/  SEL R9, RZ, 0x1fffe, P5 ;  /* 0x0001fffeff097807 */ /* 0x000fc40002800000 */
[----:B------:R-:W-:Y:S02]  /*0fe0*/  ISETP.GE.U32.AND P5, PT, R6, 0x7fffffc8, PT ;  /* 0x7fffffc80600780c */ /* 0x000fe40003fa6070 */
[----:B------:R-:W-:Y:S01]  /*0ff0*/  SEL R6, RZ, 0x4, P2 ;  /* 0x00000004ff067807 */ /* 0x000fe20001000000 */
[----:B------:R-:W-:Y:S01]  /*1000*/  IMAD.IADD R8, R8, 0x1, R9 ;  /* 0x0000000108087824 */ /* 0x000fe200078e0209 */
[----:B------:R-:W-:Y:S02]  /*1010*/  ISETP.GE.U32.AND P2, PT, R7, 0x7fffffc2, PT ;  /* 0x7fffffc20700780c */ /* 0x000fe40003f46070 */
[----:B------:R-:W-:Y:S02]  /*1020*/  SEL R7, RZ, 0x7fff8, P6 ;  /* 0x0007fff8ff077807 */ /* 0x000fe40003000000 */
[----:B------:R-:W-:Y:S01]  /*1030*/  ISETP.GE.U32.AND P6, PT, R10, 0x7fffffc3, PT ;  /* 0x7fffffc30a00780c */ /* 0x000fe20003fc6070 */
[----:B------:R-:W-:Y:S01]  /*1040*/  VIADD R10, R104, 0xfffffff0 ;  /* 0xfffffff0680a7836 */ /* 0x000fe20000000000 */
[----:B------:R-:W-:-:S02]  /*1050*/  SEL R12, RZ, 0x1, P1 ;  /* 0x00000001ff0c7807 */ /* 0x000fc40000800000 */
[----:B------:R-:W-:Y:S01]  /*1060*/  ISETP.GE.U32.AND P1, PT, R11, 0x7fffffc4, PT ;  /* 0x7fffffc40b00780c */ /* 0x000fe20003f26070 */
[----:B------:R-:W-:Y:S01]  /*1070*/  VIADD R11, R104, 0xfffffff1 ;  /* 0xfffffff1680b7836 */ /* 0x000fe20000000000 */
[----:B------:R-:W-:Y:S02]  /*1080*/  SEL R13, RZ, 0x1fffe, P4 ;  /* 0x0001fffeff0d7807 */ /* 0x000fe40002000000 */
[----:B------:R-:W-:Y:S02]  /*1090*/  ISETP.GE.U32.AND P4, PT, R10, 0x7fffffd1, PT ;  /* 0x7fffffd10a00780c */ /* 0x000fe40003f86070 */
[----:B------:R-:W-:Y:S01]  /*10a0*/  SEL R10, RZ, 0x4, P3 ;  /* 0x00000004ff0a7807 */ /* 0x000fe20001800000 */
[----:B------:R-:W-:Y:S01]  /*10b0*/  IMAD.IADD R12, R12, 0x1, R13 ;  /* 0x000000010c0c7824 */ /* 0x000fe200078e020d */
[----:B------:R-:W-:Y:S01]  /*10c0*/  ISETP.GE.U32.AND P3, PT, R11, 0x7fffffd2, PT ;  /* 0x7fffffd20b00780c */ /* 0x000fe20003f66070 */
[----:B------:R-:W-:Y:S01]  /*10d0*/  VIADD R13, R104, 0xfffffff7 ;  /* 0xfffffff7680d7836 */ /* 0x000fe20000000000 */
[----:B------:R-:W-:-:S02]  /*10e0*/  SEL R11, RZ, 0x7fff8, P5 ;  /* 0x0007fff8ff0b7807 */ /* 0x000fc40002800000 */
[----:B------:R-:W-:Y:S02]  /*10f0*/  ISETP.GE.U32.AND P5, PT, R14, 0x7fffffd3, PT ;  /* 0x7fffffd30e00780c */ /* 0x000fe40003fa6070 */
[----:B------:R-:W-:Y:S02]  /*1100*/  SEL R14, RZ, 0x1fffe, P2 ;  /* 0x0001fffeff0e7807 */ /* 0x000fe40001000000 */
[----:B------:R-:W-:Y:S02]  /*1110*/  ISETP.GE.U32.AND P2, PT, R137, 0x7fffffc1, PT ;  /* 0x7fffffc18900780c */ /* 0x000fe40003f46070 */
[----:B------:R-:W-:Y:S02]  /*1120*/  SEL R9, RZ, 0x4, P6 ;  /* 0x00000004ff097807 */ /* 0x000fe40003000000 */
[----:B------:R-:W-:Y:S02]  /*1130*/  ISETP.GE.U32.AND P6, PT, R13, 0x7fffffd8, PT ;  /* 0x7fffffd80d00780c */ /* 0x000fe40003fc6070 */
[----:B------:R-:W-:-:S02]  /*1140*/  SEL R13, RZ, 0x1, P2 ;  /* 0x00000001ff0d7807 */ /* 0x000fc40001000000 */
[----:B------:R-:W-:Y:S02]  /*1150*/  LOP3.LUT R8, R8, 0x3, RZ, 0xc0, !PT ;  /* 0x0000000308087812 */ /* 0x000fe400078ec0ff */
[----:B------:R-:W-:Y:S01]  /*1160*/  LOP3.LUT R12, R12, 0x3, RZ, 0xc0, !PT ;  /* 0x000000030c0c7812 */ /* 0x000fe200078ec0ff */
[----:B------:R-:W-:Y:S01]  /*1170*/  IMAD.IADD R13, R13, 0x1, R14 ;  /* 0x000000010d0d7824 */ /* 0x000fe200078e020e */
[----:B------:R-:W-:Y:S02]  /*1180*/  IADD3 R6, PT, PT, R8, R7, R6 ;  /* 0x0000000708067210 */ /* 0x000fe40007ffe006 */
[----:B------:R-:W-:Y:S02]  /*1190*/  IADD3 R10, PT, PT, R12, R11, R10 ;  /* 0x0000000b0c0a7210 */ /* 0x000fe40007ffe00a */
[----:B------:R-:W-:Y:S02]  /*11a0*/  SEL R8, RZ, 0x7fff8, P1 ;  /* 0x0007fff8ff087807 */ /* 0x000fe40000800000 */
[----:B------:R-:W-:Y:S01]  /*11b0*/  LOP3.LUT R13, R13, 0x3, RZ, 0xc0, !PT ;  /* 0x000000030d0d7812 */ /* 0x000fe200078ec0ff */
[----:B0-----:R-:W-:Y:S06]  /*11c0*/  BRA.U UP0, `(.L_x_5) ;  /* 0x0000000100187547 */ /* 0x001fec000b800000 */
[----:B------:R-:W-:Y:S01]  /*11d0*/  ELECT P1, URZ, PT ;  /* 0x0000000000ff782f */ /* 0x000fe20003820000 */
[----:B------:R-:W-:Y:S01]  /*11e0*/  IMAD.MOV.U32 R5, RZ, RZ, 0x1 ;  /* 0x00000001ff057424 */ /* 0x000fe200078e00ff */
[----:B------:R-:W-:Y:S01]  /*11f0*/  UMOV UR5, 0x40 ;  /* 0x0000004000057882 */ /* 0x000fe20000000000 */
[----:B------:R-:W-:Y:S01]  /*1200*/  UVIRTCOUNT.DEALLOC.SMPOOL 0x80 ;  /* 0x000000800000784c */ /* 0x000fe20000000000 */
[----:B------:R-:W-:-:S09]  /*1210*/  ULEA UR5, UR4, UR5, 0x18 ;  /* 0x0000000504057291 */ /* 0x000fd2000f8ec0ff */
[----:B------:R0:W-:Y:S03]  /*1220*/  @P1 STS.U8 [UR5], R5 ;  /* 0x00000005ff001988 */ /* 0x0001e60008000005 */
.L_x_5:
[----:B------:R-:W-:Y:S01]  /*1230*/  USHF.L.U32 UR4, UR12, 0x15, URZ ;  /* 0x000000150c047899 */ /* 0x000fe200080006ff */
[----:B------:R-:W-:Y:S01]  /*1240*/  ISETP.NE.U32.AND P1, PT, R136, RZ, PT ;  /* 0x000000ff8800720c */ /* 0x000fe20003f25070 */
[----:B------:R-:W-:Y:S01]  /*1250*/  USHF.L.U32 UR5, UR12, 0x3, URZ ;  /* 0x000000030c057899 */ /* 0x000fe200080006ff */
[----:B------:R-:W-:Y:S01]  /*1260*/  IADD3 R8, PT, PT, R13, R8, R9 ;  /* 0x000000080d087210 */ /* 0x000fe20007ffe009 */
[----:B------:R-:W-:Y:S01]  /*1270*/  ULOP3.LUT UR4, UR4, 0x600000, URZ, 0xc0, !UPT ;  /* 0x0060000004047892 */ /* 0x000fe2000f8ec0ff */
[----:B------:R-:W-:Y:S01]  /*1280*/  LOP3.LUT R142, R135, 0x1f, RZ, 0xc0, !PT ;  /* 0x0000001f878e7812 */ /* 0x000fe200078ec0ff */
[----:B------:R-:W-:Y:S01]  /*1290*/  ULOP3.LUT UR5, UR5, 0x20, URZ, 0xc0, !UPT ;  /* 0x0000002005057892 */ /* 0x000fe2000f8ec0ff */
[----:B0-----:R-:W-:Y:S01]  /*12a0*/  LOP3.LUT R5, R8, 0xf, RZ, 0xc0, !PT ;  /* 0x0000000f08057812 */ /* 0x001fe200078ec0ff */
[----:B------:R-:W-:Y:S01]  /*12b0*/  UMOV UR7, 0x1 ;  /* 0x0000000100077882 */ /* 0x000fe20000000000 */
[----:B------:R-:W-:Y:S01]  /*12c0*/  UIADD3 UR6, UPT, UPT, UR9, 0x10800, URZ ;  /* 0x0001080009067890 */ /* 0x000fe2000fffe0ff */
[----:B------:R-:W-:Y:S01]  /*12d0*/  LOP3.LUT R4, R4, 0x3, RZ, 0xc0, !PT ;  /* 0x0000000304047812 */ /* 0x000fe200078ec0ff */
[----:B------:R-:W-:Y:S01]  /*12e0*/  UIADD3 UR10, UPT, UPT, UR5, UR4, UR8 ;  /* 0x00000004050a7290 */ /* 0x000fe2000fffe008 */
[----:B------:R-:W-:Y:S01]  /*12f0*/  IMAD.SHL.U32 R6, R6, 0x100, RZ ;  /* 0x0000010006067824 */ /* 0x000fe200078e00ff */
[----:B------:R-:W-:Y:S01]  /*1300*/  PRMT R148, RZ, 0x7610, R148 ;  /* 0x00007610ff947816 */ /* 0x000fe20000000094 */
[----:B------:R-:W-:Y:S01]  /*1310*/  VOTEU.ALL UP1, P1 ;  /* 0x0000000000ff7886 */ /* 0x000fe20000820000 */
[----:B------:R-:W-:Y:S01]  /*1320*/  VOTEU.ALL UP2, P1 ;  /* 0x0000000000ff7886 */ /* 0x000fe20000840000 */
[----:B------:R-:W-:Y:S01]  /*1330*/  UMOV UR11, UR6 ;  /* 0x00000006000b7c82 */ /* 0x000fe20008000000 */
[----:B------:R-:W-:Y:S01]  /*1340*/  IMAD R103, R142, R133, RZ ;  /* 0x000000858e677224 */ /* 0x000fe200078e02ff */
[----:B------:R-:W-:Y:S01]  /*1350*/  IADD3 R2, PT, PT, R4, R3, R2 ;  /* 0x0000000304027210 */ /* 0x000fe20007ffe002 */
[----:B------:R-:W-:Y:S01]  /*1360*/  IMAD R5, R10, 0x10, R5 ;  /* 0x000000100a057824 */ /* 0x000fe200078e0205 */
[----:B------:R-:W-:Y:S01]  /*1370*/  STTM.x32 tmem[UR10], RZ ;  /* 0x000000ff000079ed */ /* 0x000fe200082c000a */
[----:B------:R-:W0:Y:S02]  /*1380*/  FENCE.VIEW.ASYNC.T ;  /* 0x00000000000073c6 */ /* 0x000e240000000200 */
[----:B0-----:R-:W-:Y:S01]  /*1390*/  BAR.SYNC.DEFER_BLOCKING 0x0 ;  /* 0x0000000000007b1d */ /* 0x001fe20000010000 */
[----:B------:R-:W-:-:S04]  /*13a0*/  @!UP1 UIADD3 UR4, UPT, UPT, -UR7, 0x100000, URZ ;  /* 0x0010000007049890 */ /* 0x000fc8000fffe1ff */
[----:B------:R-:W-:Y:S02]  /*13b0*/  @!UP1 USHF.L.U32 UR5, UR4, 0xb, URZ ;  /* 0x0000000b04059899 */ /* 0x000fe400080006ff */
[----:B------:R-:W-:Y:S01]  /*13c0*/  @!UP1 USHF.L.U32 UR4, UR4, 0x1, URZ ;  /* 0x0000000104049899 */ /* 0x000fe200080006ff */
[----:B------:R-:W-:Y:S01]  /*13d0*/  IMAD.SHL.U32 R102, R103, 0x2, RZ ;  /* 0x0000000267667824 */ /* 0x000fe200078e00ff */
[----:B------:R-:W-:Y:S01]  /*13e0*/  LOP3.LUT R3, R6, 0xf00, RZ, 0xe2, !PT ;  /* 0x00000f0006037812 */ /* 0x000fe200078ee2ff */
[----:B------:R-:W-:Y:S01]  /*13f0*/  IMAD R145, R145, UR13, RZ ;  /* 0x0000000d91917c24 */ /* 0x000fe2000f8e02ff */
[----:B------:R-:W-:Y:S02]  /*1400*/  PRMT R149, RZ, 0x7610, R149 ;  /* 0x00007610ff957816 */ /* 0x000fe40000000095 */
[----:B------:R-:W-:Y:S01]  /*1410*/  LOP3.LUT R5, R5, 0xff, RZ, 0xc0, !PT ;  /* 0x000000ff05057812 */ /* 0x000fe200078ec0ff */
[----:B------:R-:W-:Y:S01]  /*1420*/  IMAD R2, R2, 0x1000, R3 ;  /* 0x0000100002027824 */ /* 0x000fe200078e0203 */
[----:B------:R-:W-:Y:S01]  /*1430*/  PRMT R147, RZ, 0x7610, R147 ;  /* 0x00007610ff937816 */ /* 0x000fe20000000093 */
[----:B------:R-:W0:Y:S03]  /*1440*/  FENCE.VIEW.ASYNC.S ;  /* 0x00000000000073c6 */ /* 0x000e260000000000 */
[----:B0-----:R0:W1:Y:S02]  /*1450*/  @!UP2 SYNCS.EXCH.64 URZ, [UR11], UR4 ;  /* 0x000000040bffa5b2 */ /* 0x0010640008000100 */
[----:B-1----:R-:W-:Y:S01]  /*1460*/  BAR.SYNC.DEFER_BLOCKING 0x0 ;  /* 0x0000000000007b1d */ /* 0x002fe20000010000 */
[----:B------:R-:W-:-:S02]  /*1470*/  IMAD.SHL.U32 R143, R145, 0x2, RZ ;  /* 0x00000002918f7824 */ /* 0x000fc400078e00ff */
[----:B------:R-:W-:Y:S02]  /*1480*/  IMAD R146, R146, UR13, RZ ;  /* 0x0000000d92927c24 */ /* 0x000fe4000f8e02ff */
[----:B------:R-:W-:Y:S02]  /*1490*/  IMAD.IADD R2, R2, 0x1, R5 ;  /* 0x0000000102027824 */ /* 0x000fe400078e0205 */
[----:B------:R-:W-:-:S03]  /*14a0*/  IMAD.SHL.U32 R144, R146, 0x2, RZ ;  /* 0x0000000292907824 */ /* 0x000fc600078e00ff */
[----:B------:R-:W-:Y:S01]  /*14b0*/  LOP3.LUT R106, R2, 0xffff, RZ, 0xc0, !PT ;  /* 0x0000ffff026a7812 */ /* 0x000fe200078ec0ff */
[----:B------:R-:W2:Y:S04]  /*14c0*/  @!P0 LDG.E.U16 R148, desc[UR22][R30.64] ;  /* 0x000000161e948981 */ /* 0x000ea8000c1e1500 */
[----:B------:R-:W3:Y:S01]  /*14d0*/  @!P0 LDG.E.U16 R149, desc[UR22][R32.64] ;  /* 0x0000001620958981 */ /* 0x000ee2000c1e1500 */
[----:B------:R-:W-:Y:S01]  /*14e0*/  IADD3 R138, P0, PT, R102, UR18, RZ ;  /* 0x00000012668a7c10 */ /* 0x000fe2000ff1e0ff */
[----:B------:R-:W-:Y:S01]  /*14f0*/  IMAD.SHL.U32 R37, R132, 0x8, RZ ;  /* 0x0000000884257824 */ /* 0x000fe200078e00ff */
[----:B------:R-:W-:Y:S02]  /*1500*/  SHF.R.U32.HI R2, RZ, 0xf, R106 ;  /* 0x0000000fff027819 */ /* 0x000fe4000001166a */
[----:B------:R-:W-:Y:S01]  /*1510*/  LEA.HI.X.SX32 R3, R103, UR19, 0x1, P0 ;  /* 0x0000001367037c11 */ /* 0x000fe200080f0eff */
[----:B------:R-:W-:Y:S01]  /*1520*/  IMAD.WIDE R34, R37, 0x2, R30 ;  /* 0x0000000225227825 */ /* 0x000fe200078e021e */
[----:B------:R-:W-:-:S02]  /*1530*/  IADD3 R140, P0, PT, R143, R138, RZ ;  /* 0x0000008a8f8c7210 */ /* 0x000fc40007f1e0ff */
[----:B------:R-:W-:Y:S01]  /*1540*/  PRMT R150, RZ, 0x7610, R150 ;  /* 0x00007610ff967816 */ /* 0x000fe20000000096 */
[----:B------:R-:W-:Y:S01]  /*1550*/  IMAD.WIDE R36, R37, 0x2, R32 ;  /* 0x0000000225247825 */ /* 0x000fe200078e0220 */
[-C--:B------:R-:W-:Y:S01]  /*1560*/  LEA.HI.X.SX32 R141, R145, R3.reuse, 0x1, P0 ;  /* 0x00000003918d7211 */ /* 0x080fe200000f0eff */
[----:B------:R-:W4:Y:S01]  /*1570*/  @!P6 LDG.E.U16 R147, desc[UR22][R34.64] ;  /* 0x000000162293e981 */ /* 0x000f22000c1e1500 */
[----:B------:R-:W-:Y:S01]  /*1580*/  IADD3 R138, P0, PT, R144, R138, RZ ;  /* 0x0000008a908a7210 */ /* 0x000fe20007f1e0ff */
[----:B------:R-:W-:Y:S01]  /*1590*/  IMAD.SHL.U32 R41, R132, 0x10, RZ ;  /* 0x0000001084297824 */ /* 0x000fe200078e00ff */
[----:B------:R-:W-:Y:S01]  /*15a0*/  SHF.R.U32.HI R4, RZ, 0x7, R106 ;  /* 0x00000007ff047819 */ /* 0x000fe2000001166a */
[----:B------:R-:W5:Y:S01]  /*15b0*/  @!P6 LDG.E.U16 R150, desc[UR22][R36.64] ;  /* 0x000000162496e981 */ /* 0x000f62000c1e1500 */
[----:B------:R-:W-:Y:S02]  /*15c0*/  LEA.HI.X.SX32 R139, R146, R3, 0x1, P0 ;  /* 0x00000003928b7211 */ /* 0x000fe400000f0eff */
[----:B------:R-:W-:Y:S01]  /*15d0*/  LOP3.LUT P0, RZ, R2, 0x1, RZ, 0xc0, !PT ;  /* 0x0000000102ff7812 */ /* 0x000fe2000780c0ff */
[----:B------:R-:W-:Y:S01]  /*15e0*/  IMAD.WIDE R38, R41, 0x2, R30 ;  /* 0x0000000229267825 */ /* 0x000fe200078e021e */
[----:B------:R-:W-:-:S02]  /*15f0*/  PRMT R151, RZ, 0x7610, R151 ;  /* 0x00007610ff977816 */ /* 0x000fc40000000097 */
[----:B------:R-:W-:Y:S01]  /*1600*/  PRMT R154, RZ, 0x7610, R154 ;  /* 0x00007610ff9a7816 */ /* 0x000fe2000000009a */
[----:B------:R-:W-:Y:S01]  /*1610*/  IMAD.WIDE R40, R41, 0x2, R32 ;  /* 0x0000000229287825 */ /* 0x000fe200078e0220 */
[----:B------:R-:W-:-:S03]  /*1620*/  LOP3.LUT P6, RZ, R4, 0x1, RZ, 0xc0, !PT ;  /* 0x0000000104ff7812 */ /* 0x000fc600078cc0ff */
[----:B------:R-:W-:Y:S02]  /*1630*/  VIADD R2, R104, 0xfffffff6 ;  /* 0xfffffff668027836 */ /* 0x000fe40000000000 */
[----:B------:R-:W-:Y:S02]  /*1640*/  IMAD R45, R132, 0x18, RZ ;  /* 0x00000018842d7824 */ /* 0x000fe400078e02ff */
[----:B------:R-:W2:Y:S01]  /*1650*/  @P0 LDG.E.U16 R151, desc[UR22][R38.64] ;  /* 0x0000001626970981 */ /* 0x000ea2000c1e1500 */
[----:B------:R-:W-:-:S03]  /*1660*/  PRMT R153, RZ, 0x7610, R153 ;  /* 0x00007610ff997816 */ /* 0x000fc60000000099 */
[----:B------:R-:W2:Y:S01]  /*1670*/  @P0 LDG.E.U16 R154, desc[UR22][R40.64] ;  /* 0x00000016289a0981 */ /* 0x000ea2000c1e1500 */
[----:B------:R-:W-:Y:S01]  /*1680*/  ISETP.GE.U32.AND P0, PT, R2, 0x7fffffd7, PT ;  /* 0x7fffffd70200780c */ /* 0x000fe20003f06070 */
[----:B------:R-:W-:Y:S01]  /*1690*/  IMAD.WIDE R42, R45, 0x2, R30 ;  /* 0x000000022d2a7825 */ /* 0x000fe200078e021e */
[----:B------:R-:W-:-:S03]  /*16a0*/  PRMT R152, RZ, 0x7610, R152 ;  /* 0x00007610ff987816 */ /* 0x000fc60000000098 */
[----:B------:R-:W-:Y:S01]  /*16b0*/  IMAD.WIDE R44, R45, 0x2, R32 ;  /* 0x000000022d2c7825 */ /* 0x000fe200078e0220 */
[----:B------:R-:W-:Y:S01]  /*16c0*/  SHF.R.U32.HI R3, RZ, 0xe, R106 ;  /* 0x0000000eff037819 */ /* 0x000fe2000001166a */
[----:B------:R-:W2:Y:S02]  /*16d0*/  @P6 LDG.E.U16 R153, desc[UR22][R42.64] ;  /* 0x000000162a996981 */ /* 0x000ea4000c1e1500 */
[----:B------:R-:W-:Y:S01]  /*16e0*/  IMAD R49, R132, 0x9, RZ ;  /* 0x0000000984317824 */ /* 0x000fe200078e02ff */
[----:B------:R-:W-:Y:S01]  /*16f0*/  PRMT R156, RZ, 0x7610, R156 ;  /* 0x00007610ff9c7816 */ /* 0x000fe2000000009c */
[----:B------:R-:W2:Y:S01]  /*1700*/  @P6 LDG.E.U16 R152, desc[UR22][R44.64] ;  /* 0x000000162c986981 */ /* 0x000ea2000c1e1500 */
[----:B------:R-:W-:Y:S01]  /*1710*/  PRMT R155, RZ, 0x7610, R155 ;  /* 0x00007610ff9b7816 */ /* 0x000fe2000000009b */
[----:B------:R-:W-:Y:S01]  /*1720*/  IMAD.WIDE R46, R49, 0x2, R30 ;  /* 0x00000002312e7825 */ /* 0x000fe200078e021e */
[----:B------:R-:W-:-:S03]  /*1730*/  LOP3.LUT P6, RZ, R3, 0x1, RZ, 0xc0, !PT ;  /* 0x0000000103ff7812 */ /* 0x000fc600078cc0ff */
[----:B------:R-:W-:Y:S01]  /*1740*/  IMAD.WIDE R48, R49, 0x2, R32 ;  /* 0x0000000231307825 */ /* 0x000fe200078e0220 */
[----:B------:R-:W-:Y:S01]  /*1750*/  SHF.R.U32.HI R3, RZ, 0x6, R106 ;  /* 0x00000006ff037819 */ /* 0x000fe2000001166a */
[----:B------:R-:W2:Y:S02]  /*1760*/  @!P0 LDG.E.U16 R156, desc[UR22][R46.64] ;  /* 0x000000162e9c8981 */ /* 0x000ea4000c1e1500 */
[----:B------:R-:W-:Y:S02]  /*1770*/  IMAD R53, R132, 0x11, RZ ;  /* 0x0000001184357824 */ /* 0x000fe400078e02ff */
[----:B------:R-:W2:Y:S01]  /*1780*/  @!P0 LDG.E.U16 R155, desc[UR22][R48.64] ;  /* 0x00000016309b8981 */ /* 0x000ea2000c1e1500 */
[----:B------:R-:W-:Y:S01]  /*1790*/  LOP3.LUT P0, RZ, R3, 0x1, RZ, 0xc0, !PT ;  /* 0x0000000103ff7812 */ /* 0x000fe2000780c0ff */
[C---:B------:R-:W-:Y:S01]  /*17a0*/  IMAD.WIDE R50, R53.reuse, 0x2, R30 ;  /* 0x0000000235327825 */ /* 0x040fe200078e021e */
[----:B------:R-:W-:Y:S02]  /*17b0*/  PRMT R157, RZ, 0x7610, R157 ;  /* 0x00007610ff9d7816 */ /* 0x000fe4000000009d */
[----:B------:R-:W-:Y:S01]  /*17c0*/  PRMT R158, RZ, 0x7610, R158 ;  /* 0x00007610ff9e7816 */ /* 0x000fe2000000009e */
[----:B------:R-:W-:Y:S01]  /*17d0*/  IMAD.WIDE R52, R53, 0x2, R32 ;  /* 0x0000000235347825 */ /* 0x000fe200078e0220 */
[----:B------:R-:W-:-:S02]  /*17e0*/  PRMT R159, RZ, 0x7610, R159 ;  /* 0x00007610ff9f7816 */ /* 0x000fc4000000009f */
[----:B------:R-:W-:Y:S01]  /*17f0*/  PRMT R160, RZ, 0x7610, R160 ;  /* 0x00007610ffa07816 */ /* 0x000fe200000000a0 */
[----:B------:R-:W-:Y:S01]  /*1800*/  IMAD R57, R132, 0x19, RZ ;  /* 0x0000001984397824 */ /* 0x000fe200078e02ff */
[----:B------:R-:W2:Y:S01]  /*1810*/  @P6 LDG.E.U16 R157, desc[UR22][R50.64] ;  /* 0x00000016329d6981 */ /* 0x000ea2000c1e1500 */
[----:B------:R-:W-:Y:S02]  /*1820*/  VIADD R2, R104, 0xfffffffe ;  /* 0xfffffffe68027836 */ /* 0x000fe40000000000 */
[C---:B------:R-:W-:Y:S01]  /*1830*/  IMAD.WIDE R54, R57.reuse, 0x2, R30 ;  /* 0x0000000239367825 */ /* 0x040fe200078e021e */
[----:B------:R-:W2:Y:S02]  /*1840*/  @P6 LDG.E.U16 R158, desc[UR22][R52.64] ;  /* 0x00000016349e6981 */ /* 0x000ea4000c1e1500 */
[----:B------:R-:W-:Y:S01]  /*1850*/  ISETP.GE.U32.AND P6, PT, R2, 0x7fffffdf, PT ;  /* 0x7fffffdf0200780c */ /* 0x000fe20003fc6070 */
[----:B------:R-:W-:Y:S01]  /*1860*/  IMAD.WIDE R56, R57, 0x2, R32 ;  /* 0x0000000239387825 */ /* 0x000fe200078e0220 */
[----:B------:R-:W2:Y:S03]  /*1870*/  @P0 LDG.E.U16 R159, desc[UR22][R54.64] ;  /* 0x00000016369f0981 */ /* 0x000ea6000c1e1500 */
[----:B------:R-:W-:Y:S01]  /*1880*/  VIADD R3, R104, 0xfffffff5 ;  /* 0xfffffff568037836 */ /* 0x000fe20000000000 */
[----:B------:R-:W2:Y:S01]  /*1890*/  @P0 LDG.E.U16 R160, desc[UR22][R56.64] ;  /* 0x0000001638a00981 */ /* 0x000ea2000c1e1500 */
[----:B------:R-:W-:-:S03]  /*18a0*/  PRMT R161, RZ, 0x7610, R161 ;  /* 0x00007610ffa17816 */ /* 0x000fc600000000a1 */
[----:B------:R-:W-:Y:S01]  /*18b0*/  ISETP.GE.U32.AND P0, PT, R3, 0x7fffffd6, PT ;  /* 0x7fffffd60300780c */ /* 0x000fe20003f06070 */
[----:B------:R-:W-:Y:S01]  /*18c0*/  IMAD.WIDE R58, R132, 0x2, R30 ;  /* 0x00000002843a7825 */ /* 0x000fe200078e021e */
[----:B------:R-:W-:-:S03]  /*18d0*/  PRMT R162, RZ, 0x7610, R162 ;  /* 0x00007610ffa27816 */ /* 0x000fc600000000a2 */
[C---:B------:R-:W-:Y:S01]  /*18e0*/  IMAD.WIDE R60, R132.reuse, 0x2, R32 ;  /* 0x00000002843c7825 */ /* 0x040fe200078e0220 */
[----:B------:R-:W-:Y:S01]  /*18f0*/  PRMT R164, RZ, 0x7610, R164 ;  /* 0x00007610ffa47816 */ /* 0x000fe200000000a4 */
[----:B------:R-:W2:Y:S02]  /*1900*/  @!P6 LDG.E.U16 R161, desc[UR22][R58.64] ;  /* 0x000000163aa1e981 */ /* 0x000ea4000c1e1500 */
[----:B------:R-:W-:Y:S02]  /*1910*/  IMAD R69, R132, 0xa, RZ ;  /* 0x0000000a84457824 */ /* 0x000fe400078e02ff */
[----:B------:R-:W-:Y:S01]  /*1920*/  VIADD R2, R104, 0xfffffffd ;  /* 0xfffffffd68027836 */ /* 0x000fe20000000000 */
[----:B------:R-:W-:Y:S01]  /*1930*/  PRMT R163, RZ, 0x7610, R163 ;  /* 0x00007610ffa37816 */ /* 0x000fe200000000a3 */
[----:B------:R-:W-:Y:S01]  /*1940*/  IMAD.WIDE R66, R69, 0x2, R30 ;  /* 0x0000000245427825 */ /* 0x000fe200078e021e */
[----:B------:R-:W2:Y:S01]  /*1950*/  @!P6 LDG.E.U16 R162, desc[UR22][R60.64] ;  /* 0x000000163ca2e981 */ /* 0x000ea2000c1e1500 */
[----:B------:R-:W-:-:S02]  /*1960*/  SHF.R.U32.HI R3, RZ, 0x5, R106 ;  /* 0x00000005ff037819 */ /* 0x000fc4000001166a */
[----:B------:R-:W-:Y:S01]  /*1970*/  IMAD.WIDE R68, R69, 0x2, R32 ;  /* 0x0000000245447825 */ /* 0x000fe200078e0220 */
[----:B------:R-:W-:Y:S01]  /*1980*/  ISETP.GE.U32.AND P6, PT, R2, 0x7fffffde, PT ;  /* 0x7fffffde0200780c */ /* 0x000fe20003fc6070 */
[----:B------:R-:W2:Y:S02]  /*1990*/  @!P0 LDG.E.U16 R164, desc[UR22][R66.64] ;  /* 0x0000001642a48981 */ /* 0x000ea4000c1e1500 */
[----:B------:R-:W-:Y:S02]  /*19a0*/  IMAD.SHL.U32 R65, R132, 0x2, RZ ;  /* 0x0000000284417824 */ /* 0x000fe400078e00ff */
[----:B------:R-:W2:Y:S01]  /*19b0*/  @!P0 LDG.E.U16 R163, desc[UR22][R68.64] ;  /* 0x0000001644a38981 */ /* 0x000ea2000c1e1500 */
[----:B------:R-:W-:Y:S01]  /*19c0*/  LOP3.LUT P0, RZ, R3, 0x1, RZ, 0xc0, !PT ;  /* 0x0000000103ff7812 */ /* 0x000fe2000780c0ff */
[C---:B------:R-:W-:Y:S01]  /*19d0*/  IMAD.WIDE R62, R65.reuse, 0x2, R30 ;  /* 0x00000002413e7825 */ /* 0x040fe200078e021e */
[----:B------:R-:W-:Y:S02]  /*19e0*/  PRMT R166, RZ, 0x7610, R166 ;  /* 0x00007610ffa67816 */ /* 0x000fe400000000a6 */
[----:B------:R-:W-:Y:S01]  /*19f0*/  PRMT R165, RZ, 0x7610, R165 ;  /* 0x00007610ffa57816 */ /* 0x000fe200000000a5 */
[----:B------:R-:W-:Y:S01]  /*1a00*/  IMAD.WIDE R64, R65, 0x2, R32 ;  /* 0x0000000241407825 */ /* 0x000fe200078e0220 */
[----:B------:R-:W-:-:S02]  /*1a10*/  SHF.R.U32.HI R2, RZ, 0xd, R106 ;  /* 0x0000000dff027819 */ /* 0x000fc4000001166a */
[----:B------:R-:W-:Y:S01]  /*1a20*/  PRMT R169, RZ, 0x7610, R169 ;  /* 0x00007610ffa97816 */ /* 0x000fe200000000a9 */
[----:B------:R-:W-:Y:S01]  /*1a30*/  IMAD R77, R132, 0x1a, RZ ;  /* 0x0000001a844d7824 */ /* 0x000fe200078e02ff */
[----:B------:R-:W-:Y:S01]  /*1a40*/  PRMT R168, RZ, 0x7610, R168 ;  /* 0x00007610ffa87816 */ /* 0x000fe200000000a8 */
[----:B------:R-:W3:Y:S02]  /*1a50*/  @!P6 LDG.E.U16 R166, desc[UR22][R62.64] ;  /* 0x000000163ea6e981 */ /* 0x000ee4000c1e1500 */
[C---:B------:R-:W-:Y:S02]  /*1a60*/  IMAD.WIDE R74, R77.reuse, 0x2, R30 ;  /* 0x000000024d4a7825 */ /* 0x040fe400078e021e */
[----:B------:R-:W5:Y:S01]  /*1a70*/  @!P6 LDG.E.U16 R165, desc[UR22][R64.64] ;  /* 0x0000001640a5e981 */ /* 0x000f62000c1e1500 */
[----:B------:R-:W-:Y:S01]  /*1a80*/  LOP3.LUT P6, RZ, R2, 0x1, RZ, 0xc0, !PT ;  /* 0x0000000102ff7812 */ /* 0x000fe200078cc0ff */
[----:B------:R-:W-:Y:S02]  /*1a90*/  IMAD.WIDE R76, R77, 0x2, R32 ;  /* 0x000000024d4c7825 */ /* 0x000fe400078e0220 */
[----:B------:R-:W5:Y:S02]  /*1aa0*/  @P0 LDG.E.U16 R169, desc[UR22][R74.64] ;  /* 0x000000164aa90981 */ /* 0x000f64000c1e1500 */
[----:B------:R-:W-:-:S02]  /*1ab0*/  VIADD R3, R104, 0xfffffffc ;  /* 0xfffffffc68037836 */ /* 0x000fc40000000000 */
[C---:B------:R-:W-:Y:S01]  /*1ac0*/  IMAD R73, R132.reuse, 0x12, RZ ;  /* 0x0000001284497824 */ /* 0x040fe200078e02ff */
[----:B------:R-:W5:Y:S02]  /*1ad0*/  @P0 LDG.E.U16 R168, desc[UR22][R76.64] ;  /* 0x000000164ca80981 */ /* 0x000f64000c1e1500 */
[----:B------:R-:W-:Y:S01]  /*1ae0*/  ISETP.GE.U32.AND P0, PT, R3, 0x7fffffdd, PT ;  /* 0x7fffffdd0300780c */ /* 0x000fe20003f06070 */
[C---:B------:R-:W-:Y:S01]  /*1af0*/  IMAD.WIDE R70, R73.reuse, 0x2, R30 ;  /* 0x0000000249467825 */ /* 0x040fe200078e021e */
[----:B------:R-:W-:Y:S02]  /*1b00*/  PRMT R167, RZ, 0x7610, R167 ;  /* 0x00007610ffa77816 */ /* 0x000fe400000000a7 */
[----:B------:R-:W-:Y:S01]  /*1b10*/  PRMT R170, RZ, 0x7610, R170 ;  /* 0x00007610ffaa7816 */ /* 0x000fe200000000aa */
[----:B------:R-:W-:Y:S01]  /*1b20*/  IMAD.WIDE R72, R73, 0x2, R32 ;  /* 0x0000000249487825 */ /* 0x000fe200078e0220 */
[----:B------:R-:W-:Y:S02]  /*1b30*/  PRMT R174, RZ, 0x7610, R174 ;  /* 0x00007610ffae7816 */ /* 0x000fe400000000ae */
[----:B------:R-:W-:Y:S01]  /*1b40*/  PRMT R173, RZ, 0x7610, R173 ;  /* 0x00007610ffad7816 */ /* 0x000fe200000000ad */
[----:B------:R-:W-:Y:S01]  /*1b50*/  IMAD R81, R132, 0x3, RZ ;  /* 0x0000000384517824 */ /* 0x000fe200078e02ff */
[----:B------:R-:W5:Y:S01]  /*1b60*/  @P6 LDG.E.U16 R167, desc[UR22][R70.64] ;  /* 0x0000001646a76981 */ /* 0x000f62000c1e1500 */
[----:B------:R-:W-:-:S02]  /*1b70*/  VIADD R2, R104, 0xfffffff4 ;  /* 0xfffffff468027836 */ /* 0x000fc40000000000 */
[C---:B------:R-:W-:Y:S01]  /*1b80*/  IMAD.WIDE R78, R81.reuse, 0x2, R30 ;  /* 0x00000002514e7825 */ /* 0x040fe200078e021e */
[----:B------:R-:W5:Y:S02]  /*1b90*/  @P6 LDG.E.U16 R170, desc[UR22][R72.64] ;  /* 0x0000001648aa6981 */ /* 0x000f64000c1e1500 */
[----:B------:R-:W-:Y:S01]  /*1ba0*/  ISETP.GE.U32.AND P6, PT, R2, 0x7fffffd5, PT ;  /* 0x7fffffd50200780c */ /* 0x000fe20003fc6070 */
[----:B------:R-:W-:Y:S01]  /*1bb0*/  IMAD.WIDE R80, R81, 0x2, R32 ;  /* 0x0000000251507825 */ /* 0x000fe200078e0220 */
[----:B------:R-:W-:Y:S01]  /*1bc0*/  SHF.R.U32.HI R2, RZ, 0xc, R106 ;  /* 0x0000000cff027819 */ /* 0x000fe2000001166a */
[----:B------:R-:W5:Y:S02]  /*1bd0*/  @!P0 LDG.E.U16 R174, desc[UR22][R78.64] ;  /* 0x000000164eae8981 */ /* 0x000f64000c1e1500 */
[----:B------:R-:W-:Y:S02]  /*1be0*/  IMAD R85, R132, 0xb, RZ ;  /* 0x0000000b84557824 */ /* 0x000fe400078e02ff */
[----:B------:R-:W5:Y:S01]  /*1bf0*/  @!P0 LDG.E.U16 R173, desc[UR22][R80.64] ;  /* 0x0000001650ad8981 */ /* 0x000f62000c1e1500 */
[----:B------:R-:W-:Y:S01]  /*1c00*/  LOP3.LUT P0, RZ, R2, 0x1, RZ, 0xc0, !PT ;  /* 0x0000000102ff7812 */ /* 0x000fe2000780c0ff */
[----:B------:R-:W-:Y:S01]  /*1c10*/  IMAD.WIDE R82, R85, 0x2, R30 ;  /* 0x0000000255527825 */ /* 0x000fe200078e021e */
[----:B------:R-:W-:-:S02]  /*1c20*/  PRMT R172, RZ, 0x7610, R172 ;  /* 0x00007610ffac7816 */ /* 0x000fc400000000ac */
[----:B------:R-:W-:Y:S01]  /*1c30*/  PRMT R171, RZ, 0x7610, R171 ;  /* 0x00007610ffab7816 */ /* 0x000fe200000000ab */
[----:B------:R-:W-:Y:S01]  /*1c40*/  IMAD.WIDE R84, R85, 0x2, R32 ;  /* 0x0000000255547825 */ /* 0x000fe200078e0220 */
[----:B------:R-:W-:Y:S02]  /*1c50*/  SHF.R.U32.HI R3, RZ, 0x4, R106 ;  /* 0x00000004ff037819 */ /* 0x000fe4000001166a */
[----:B------:R-:W-:Y:S01]  /*1c60*/  PRMT R175, RZ, 0x7610, R175 ;  /* 0x00007610ffaf7816 */ /* 0x000fe200000000af */
[----:B------:R-:W-:Y:S01]  /*1c70*/  IMAD R89, R132, 0x13, RZ ;  /* 0x0000001384597824 */ /* 0x000fe200078e02ff */
[----:B------:R-:W-:Y:S01]  /*1c80*/  PRMT R178, RZ, 0x7610, R178 ;  /* 0x00007610ffb27816 */ /* 0x000fe200000000b2 */
[----:B------:R-:W5:Y:S02]  /*1c90*/  @!P6 LDG.E.U16 R172, desc[UR22][R82.64] ;  /* 0x0000001652ace981 */ /* 0x000f64000c1e1500 */
[----:B------:R-:W-:Y:S02]  /*1ca0*/  IMAD.WIDE R86, R89, 0x2, R30 ;  /* 0x0000000259567825 */ /* 0x000fe400078e021e */
[----:B------:R-:W5:Y:S01]  /*1cb0*/  @!P6 LDG.E.U16 R171, desc[UR22][R84.64] ;  /* 0x0000001654abe981 */ /* 0x000f62000c1e1500 */
[----:B------:R-:W-:Y:S01]  /*1cc0*/  LOP3.LUT P6, RZ, R3, 0x1, RZ, 0xc0, !PT ;  /* 0x0000000103ff7812 */ /* 0x000fe200078cc0ff */
[----:B------:R-:W-:-:S02]  /*1cd0*/  IMAD.WIDE R88, R89, 0x2, R32 ;  /* 0x0000000259587825 */ /* 0x000fc400078e0220 */
[----:B------:R-:W5:Y:S02]  /*1ce0*/  @P0 LDG.E.U16 R175, desc[UR22][R86.64] ;  /* 0x0000001656af0981 */ /* 0x000f64000c1e1500 */
[----:B------:R-:W-:Y:S02]  /*1cf0*/  VIADD R2, R104, 0xfffffff3 ;  /* 0xfffffff368027836 */ /* 0x000fe40000000000 */
[----:B------:R-:W-:Y:S01]  /*1d00*/  IMAD R93, R132, 0x1b, RZ ;  /* 0x0000001b845d7824 */ /* 0x000fe200078e02ff */
[----:B------:R-:W5:Y:S02]  /*1d10*/  @P0 LDG.E.U16 R178, desc[UR22][R88.64] ;  /* 0x0000001658b20981 */ /* 0x000f64000c1e1500 */
[----:B------:R-:W-:Y:S01]  /*1d20*/  ISETP.GE.U32.AND P0, PT, R2, 0x7fffffd4, PT ;  /* 0x7fffffd40200780c */ /* 0x000fe20003f06070 */
[C---:B------:R-:W-:Y:S01]  /*1d30*/  IMAD.WIDE R90, R93.reuse, 0x2, R30 ;  /* 0x000000025d5a7825 */ /* 0x040fe200078e021e */
[----:B------:R-:W-:Y:S02]  /*1d40*/  PRMT R177, RZ, 0x7610, R177 ;  /* 0x00007610ffb17816 */ /* 0x000fe400000000b1 */
[----:B------:R-:W-:Y:S01]  /*1d50*/  PRMT R176, RZ, 0x7610, R176 ;  /* 0x00007610ffb07816 */ /* 0x000fe200000000b0 */
[----:B------:R-:W-:Y:S01]  /*1d60*/  IMAD.WIDE R92, R93, 0x2, R32 ;  /* 0x000000025d5c7825 */ /* 0x000fe200078e0220 */
[----:B------:R-:W-:-:S02]  /*1d70*/  PRMT R182, RZ, 0x7610, R182 ;  /* 0x00007610ffb67816 */ /* 0x000fc400000000b6 */
[----:B------:R-:W-:Y:S01]  /*1d80*/  PRMT R186, RZ, 0x7610, R186 ;  /* 0x00007610ffba7816 */ /* 0x000fe200000000ba */
[----:B------:R-:W-:Y:S01]  /*1d90*/  IMAD R101, R132, 0xc, RZ ;  /* 0x0000000c84657824 */ /* 0x000fe200078e02ff */
[----:B------:R-:W5:Y:S01]  /*1da0*/  @P6 LDG.E.U16 R177, desc[UR22][R90.64] ;  /* 0x000000165ab16981 */ /* 0x000f62000c1e1500 */
[----:B------:R-:W-:Y:S02]  /*1db0*/  VIADD R3, R104, 0xfffffffb ;  /* 0xfffffffb68037836 */ /* 0x000fe40000000000 */
[----:B------:R-:W-:Y:S01]  /*1dc0*/  IMAD.WIDE R98, R101, 0x2, R30 ;  /* 0x0000000265627825 */ /* 0x000fe200078e021e */
[----:B------:R-:W5:Y:S02]  /*1dd0*/  @P6 LDG.E.U16 R176, desc[UR22][R92.64] ;  /* 0x000000165cb06981 */ /* 0x000f64000c1e1500 */
[----:B------:R-:W-:Y:S01]  /*1de0*/  ISETP.GE.U32.AND P6, PT, R3, 0x7fffffdc, PT ;  /* 0x7fffffdc0300780c */ /* 0x000fe20003fc6070 */
[----:B------:R-:W-:Y:S01]  /*1df0*/  IMAD.WIDE R100, R101, 0x2, R32 ;  /* 0x0000000265647825 */ /* 0x000fe200078e0220 */
[----:B------:R-:W-:Y:S01]  /*1e00*/  SHF.R.U32.HI R3, RZ, 0x3, R106 ;  /* 0x00000003ff037819 */ /* 0x000fe2000001166a */
[----:B------:R-:W5:Y:S02]  /*1e10*/  @!P0 LDG.E.U16 R182, desc[UR22][R98.64] ;  /* 0x0000001662b68981 */ /* 0x000f64000c1e1500 */
[----:B------:R-:W-:-:S02]  /*1e20*/  IMAD.SHL.U32 R97, R132, 0x4, RZ ;  /* 0x0000000484617824 */ /* 0x000fc400078e00ff */
[----:B------:R-:W5:Y:S01]  /*1e30*/  @!P0 LDG.E.U16 R186, desc[UR22][R100.64] ;  /* 0x0000001664ba8981 */ /* 0x000f62000c1e1500 */
[----:B------:R-:W-:Y:S01]  /*1e40*/  LOP3.LUT P0, RZ, R3, 0x1, RZ, 0xc0, !PT ;  /* 0x0000000103ff7812 */ /* 0x000fe2000780c0ff */
[C---:B------:R-:W-:Y:S01]  /*1e50*/  IMAD.WIDE R94, R97.reuse, 0x2, R30 ;  /* 0x00000002615e7825 */ /* 0x040fe200078e021e */
[----:B------:R-:W-:Y:S02]  /*1e60*/  PRMT R188, RZ, 0x7610, R188 ;  /* 0x00007610ffbc7816 */ /* 0x000fe400000000bc */
[----:B------:R-:W-:Y:S01]  /*1e70*/  PRMT R184, RZ, 0x7610, R184 ;  /* 0x00007610ffb87816 */ /* 0x000fe200000000b8 */
[----:B------:R-:W-:Y:S01]  /*1e80*/  IMAD.WIDE R96, R97, 0x2, R32 ;  /* 0x0000000261607825 */ /* 0x000fe200078e0220 */
[----:B------:R-:W-:Y:S02]  /*1e90*/  SHF.R.U32.HI R2, RZ, 0xb, R106 ;  /* 0x0000000bff027819 */ /* 0x000fe4000001166a */
[----:B------:R-:W-:Y:S01]  /*1ea0*/  PRMT R218, RZ, 0x7610, R218 ;  /* 0x00007610ffda7816 */ /* 0x000fe200000000da */
[C---:B------:R-:W-:Y:S01]  /*1eb0*/  IMAD R23, R132.reuse, 0x1c, RZ ;  /* 0x0000001c84177824 */ /* 0x040fe200078e02ff */
[----:B------:R-:W-:Y:S01]  /*1ec0*/  PRMT R220, RZ, 0x7610, R220 ;  /* 0x00007610ffdc7816 */ /* 0x000fe200000000dc */
[----:B------:R-:W5:Y:S01]  /*1ed0*/  @!P6 LDG.E.U16 R188, desc[UR22][R94.64] ;  /* 0x000000165ebce981 */ /* 0x000f62000c1e1500 */
[----:B------:R-:W-:-:S02]  /*1ee0*/  IMAD R15, R132, 0xd, RZ ;  /* 0x0000000d840f7824 */ /* 0x000fc400078e02ff */
[C---:B------:R-:W-:Y:S01]  /*1ef0*/  IMAD.WIDE R24, R23.reuse, 0x2, R30 ;  /* 0x0000000217187825 */ /* 0x040fe200078e021e */
[----:B------:R-:W5:Y:S01]  /*1f00*/  @!P6 LDG.E.U16 R184, desc[UR22][R96.64] ;  /* 0x0000001660b8e981 */ /* 0x000f62000c1e1500 */
[----:B------:R-:W-:Y:S02]  /*1f10*/  LOP3.LUT P6, RZ, R2, 0x1, RZ, 0xc0, !PT ;  /* 0x0000000102ff7812 */ /* 0x000fe400078cc0ff */
[----:B------:R-:W-:Y:S01]  /*1f20*/  IMAD.WIDE R22, R23, 0x2, R32 ;  /* 0x0000000217167825 */ /* 0x000fe200078e0220 */
[----:B------:R-:W-:Y:S01]  /*1f30*/  PRMT R198, RZ, 0x7610, R198 ;  /* 0x00007610ffc67816 */ /* 0x000fe200000000c6 */
[----:B------:R-:W5:Y:S02]  /*1f40*/  @P0 LDG.E.U16 R218, desc[UR22][R24.64] ;  /* 0x0000001618da0981 */ /* 0x000f64000c1e1500 */
[----:B------:R-:W-:Y:S01]  /*1f50*/  VIADD R3, R104, 0xfffffffa ;  /* 0xfffffffa68037836 */ /* 0x000fe20000000000 */
[----:B------:R-:W-:Y:S01]  /*1f60*/  PRMT R200, RZ, 0x7610, R200 ;  /* 0x00007610ffc87816 */ /* 0x000fe200000000c8 */
[----:B------:R-:W-:Y:S01]  /*1f70*/  IMAD R27, R132, 0x14, RZ ;  /* 0x00000014841b7824 */ /* 0x000fe200078e02ff */
[----:B------:R-:W5:Y:S01]  /*1f80*/  @P0 LDG.E.U16 R220, desc[UR22][R22.64] ;  /* 0x0000001616dc0981 */ /* 0x000f62000c1e1500 */
[----:B------:R-:W-:Y:S01]  /*1f90*/  IMAD.WIDE R16, R15, 0x2, R30 ;  /* 0x000000020f107825 */ /* 0x000fe200078e021e */
[----:B------:R-:W-:-:S03]  /*1fa0*/  ISETP.GE.U32.AND P0, PT, R3, 0x7fffffdb, PT ;  /* 0x7fffffdb0300780c */ /* 0x000fc60003f06070 */
[----:B------:R-:W-:Y:S01]  /*1fb0*/  IMAD.WIDE R14, R15, 0x2, R32 ;  /* 0x000000020f0e7825 */ /* 0x000fe200078e0220 */
[----:B------:R-:W-:Y:S01]  /*1fc0*/  SHF.R.U32.HI R3, RZ, 0x2, R106 ;  /* 0x00000002ff037819 */ /* 0x000fe2000001166a */
[----:B------:R-:W5:Y:S01]  /*1fd0*/  @!P5 LDG.E.U16 R198, desc[UR22][R16.64] ;  /* 0x0000001610c6d981 */ /* 0x000f62000c1e1500 */
[----:B------:R-:W-:Y:S01]  /*1fe0*/  PRMT R206, RZ, 0x7610, R206 ;  /* 0x00007610ffce7816 */ /* 0x000fe200000000ce */
[C---:B------:R-:W-:Y:S01]  /*1ff0*/  IMAD.WIDE R28, R27.reuse, 0x2, R30 ;  /* 0x000000021b1c7825 */ /* 0x040fe200078e021e */
[----:B------:R-:W-:Y:S01]  /*2000*/  PRMT R208, RZ, 0x7610, R208 ;  /* 0x00007610ffd07816 */ /* 0x000fe200000000d0 */
[----:B------:R-:W5:Y:S02]  /*2010*/  @!P5 LDG.E.U16 R200, desc[UR22][R14.64] ;  /* 0x000000160ec8d981 */ /* 0x000f64000c1e1500 */
[----:B------:R-:W-:Y:S01]  /*2020*/  IMAD.WIDE R26, R27, 0x2, R32 ;  /* 0x000000021b1a7825 */ /* 0x000fe200078e0220 */
[----:B------:R-:W-:Y:S01]  /*2030*/  LOP3.LUT P5, RZ, R3, 0x1, RZ, 0xc0, !PT ;  /* 0x0000000103ff7812 */ /* 0x000fe200078ac0ff */
[----:B------:R-:W5:Y:S02]  /*2040*/  @P6 LDG.E.U16 R206, desc[UR22][R28.64] ;  /* 0x000000161cce6981 */ /* 0x000f64000c1e1500 */
[----:B------:R-:W-:-:S02]  /*2050*/  IMAD R19, R132, 0x5, RZ ;  /* 0x0000000584137824 */ /* 0x000fc400078e02ff */
[----:B------:R-:W-:Y:S01]  /*2060*/  VIADD R2, R104, 0xfffffff9 ;  /* 0xfffffff968027836 */ /* 0x000fe20000000000 */
[----:B------:R-:W-:Y:S01]  /*2070*/  PRMT R190, RZ, 0x7610, R190 ;  /* 0x00007610ffbe7816 */ /* 0x000fe200000000be */
[C---:B------:R-:W-:Y:S01]  /*2080*/  IMAD.WIDE R20, R19.reuse, 0x2, R30 ;  /* 0x0000000213147825 */ /* 0x040fe200078e021e */
[----:B------:R-:W-:Y:S01]  /*2090*/  PRMT R192, RZ, 0x7610, R192 ;  /* 0x00007610ffc07816 */ /* 0x000fe200000000c0 */
[----:B------:R-:W5:Y:S01]  /*20a0*/  @P6 LDG.E.U16 R208, desc[UR22][R26.64] ;  /* 0x000000161ad06981 */ /* 0x000f62000c1e1500 */
[----:B------:R-:W-:Y:S01]  /*20b0*/  ISETP.GE.U32.AND P6, PT, R2, 0x7fffffda, PT ;  /* 0x7fffffda0200780c */ /* 0x000fe20003fc6070 */
[----:B------:R-:W-:Y:S01]  /*20c0*/  IMAD.WIDE R18, R19, 0x2, R32 ;  /* 0x0000000213127825 */ /* 0x000fe200078e0220 */
[----:B------:R-:W-:Y:S01]  /*20d0*/  SHF.R.U32.HI R2, RZ, 0xa, R106 ;  /* 0x0000000aff027819 */ /* 0x000fe2000001166a */
[----:B------:R-:W5:Y:S02]  /*20e0*/  @!P0 LDG.E.U16 R190, desc[UR22][R20.64] ;  /* 0x0000001614be8981 */ /* 0x000f64000c1e1500 */
[----:B------:R-:W-:Y:S01]  /*20f0*/  IMAD R7, R132, 0x1d, RZ ;  /* 0x0000001d84077824 */ /* 0x000fe200078e02ff */
[----:B------:R-:W-:Y:S01]  /*2100*/  PRMT R222, RZ, 0x7610, R222 ;  /* 0x00007610ffde7816 */ /* 0x000fe200000000de */
[----:B------:R-:W5:Y:S01]  /*2110*/  @!P0 LDG.E.U16 R192, desc[UR22][R18.64] ;  /* 0x0000001612c08981 */ /* 0x000f62000c1e1500 */
[----:B------:R-:W-:Y:S01]  /*2120*/  PRMT R224, RZ, 0x7610, R224 ;  /* 0x00007610ffe07816 */ /* 0x000fe200000000e0 */
[----:B------:R-:W-:Y:S01]  /*2130*/  IMAD.WIDE R8, R7, 0x2, R30 ;  /* 0x0000000207087825 */ /* 0x000fe200078e021e */
[----:B------:R-:W-:-:S03]  /*2140*/  LOP3.LUT P0, RZ, R2, 0x1, RZ, 0xc0, !PT ;  /* 0x0000000102ff7812 */ /* 0x000fc6000780c0ff */
[----:B------:R-:W-:Y:S01]  /*2150*/  IMAD R3, R132, 0x6, RZ ;  /* 0x0000000684037824 */ /* 0x000fe200078e02ff */
[----:B------:R-:W-:Y:S01]  /*2160*/  PRMT R185, RZ, 0x7610, R185 ;  /* 0x00007610ffb97816 */ /* 0x000fe200000000b9 */
[----:B------:R-:W-:Y:S01]  /*2170*/  IMAD.WIDE R6, R7, 0x2, R32 ;  /* 0x0000000207067825 */ /* 0x000fe200078e0220 */
[----:B------:R-:W-:Y:S01]  /*2180*/  PRMT R187, RZ, 0x7610, R187 ;  /* 0x00007610ffbb7816 */ /* 0x000fe200000000bb */
[----:B------:R-:W5:Y:S02]  /*2190*/  @P5 LDG.E.U16 R222, desc[UR22][R8.64] ;  /* 0x0000001608de5981 */ /* 0x000f64000c1e1500 */
[----:B------:R-:W-:Y:S02]  /*21a0*/  VIADD R105, R104, 0xfffffff8 ;  /* 0xfffffff868697836 */ /* 0x000fe40000000000 */
        /* <DEDUP_REMOVED lines=14> */
[----:B------:R-:W-:-:S02]  /*2290*/  VIADD R179, R104, 0x1f ;  /* 0x0000001f68b37836 */ /* 0x000fc40000000000 */
[----:B------:R-:W5:Y:S01]  /*22a0*/  @P0 LDG.E.U16 R212, desc[UR22][R10.64] ;  /* 0x000000160ad40981 */ /* 0x000f62000c1e1500 */
[C---:B------:R-:W-:Y:S02]  /*22b0*/  IMAD R125, R132.reuse, 0x16, RZ ;  /* 0x00000016847d7824 */ /* 0x040fe400078e02ff */
[----:B------:R-:W-:Y:S01]  /*22c0*/  ISETP.GT.AND P0, PT, R179, 0x1f, PT ;  /* 0x0000001fb300780c */ /* 0x000fe20003f04270 */
[----:B------:R-:W-:Y:S01]  /*22d0*/  IMAD R129, R132, 0xe, RZ ;  /* 0x0000000e84817824 */ /* 0x000fe200078e02ff */
[----:B------:R-:W-:Y:S01]  /*22e0*/  PRMT R193, RZ, 0x7610, R193 ;  /* 0x00007610ffc17816 */ /* 0x000fe200000000c1 */
[----:B------:R-:W-:Y:S01]  /*22f0*/  IMAD.WIDE R126, R125, 0x2, R30 ;  /* 0x000000027d7e7825 */ /* 0x000fe200078e021e */
[----:B------:R-:W-:Y:S02]  /*2300*/  PRMT R195, RZ, 0x7610, R195 ;  /* 0x00007610ffc37816 */ /* 0x000fe400000000c3 */
[----:B------:R-:W-:Y:S01]  /*2310*/  ISETP.LT.AND P0, PT, R142, R104, P0 ;  /* 0x000000688e00720c */ /* 0x000fe20000701270 */
[----:B------:R-:W-:Y:S01]  /*2320*/  IMAD.WIDE R130, R129, 0x2, R30 ;  /* 0x0000000281827825 */ /* 0x000fe200078e021e */
[----:B------:R-:W-:Y:S01]  /*2330*/  PRMT R189, RZ, 0x7610, R189 ;  /* 0x00007610ffbd7816 */ /* 0x000fe200000000bd */
[----:B------:R-:W5:Y:S01]  /*2340*/  @P6 LDG.E.U16 R193, desc[UR22][R126.64] ;  /* 0x000000167ec16981 */ /* 0x000f62000c1e1500 */
[----:B------:R-:W-:Y:S01]  /*2350*/  PRMT R191, RZ, 0x7610, R191 ;  /* 0x00007610ffbf7816 */ /* 0x000fe200000000bf */
[----:B------:R-:W-:Y:S01]  /*2360*/  IMAD.WIDE R124, R125, 0x2, R32 ;  /* 0x000000027d7c7825 */ /* 0x000fe200078e0220 */
[----:B------:R-:W-:-:S02]  /*2370*/  SHF.R.U32.HI R104, RZ, 0x8, R106 ;  /* 0x00000008ff687819 */ /* 0x000fc4000001166a */
[----:B------:R-:W-:Y:S01]  /*2380*/  SHF.R.U32.HI R106, RZ, 0x1, R106 ;  /* 0x00000001ff6a7819 */ /* 0x000fe2000001166a */
[----:B------:R-:W-:Y:S01]  /*2390*/  IMAD.WIDE R128, R129, 0x2, R32 ;  /* 0x0000000281807825 */ /* 0x000fe200078e0220 */
[----:B------:R-:W5:Y:S02]  /*23a0*/  @P6 LDG.E.U16 R195, desc[UR22][R124.64] ;  /* 0x000000167cc36981 */ /* 0x000f64000c1e1500 */
[----:B------:R-:W-:Y:S02]  /*23b0*/  LOP3.LUT P6, RZ, R106, 0x1, RZ, 0xc0, !PT ;  /* 0x000000016aff7812 */ /* 0x000fe400078cc0ff */
[----:B------:R-:W5:Y:S01]  /*23c0*/  @!P3 LDG.E.U16 R189, desc[UR22][R130.64] ;  /* 0x0000001682bdb981 */ /* 0x000f62000c1e1500 */
[----:B------:R-:W-:-:S03]  /*23d0*/  IMAD R113, R132, 0x1e, RZ ;  /* 0x0000001e84717824 */ /* 0x000fc600078e02ff */
[----:B------:R-:W5:Y:S01]  /*23e0*/  @!P3 LDG.E.U16 R191, desc[UR22][R128.64] ;  /* 0x0000001680bfb981 */ /* 0x000f62000c1e1500 */
[----:B------:R-:W-:Y:S01]  /*23f0*/  LOP3.LUT P3, RZ, R104, 0x1, RZ, 0xc0, !PT ;  /* 0x0000000168ff7812 */ /* 0x000fe2000786c0ff */
[C---:B------:R-:W-:Y:S02]  /*2400*/  IMAD R111, R132.reuse, 0x7, RZ ;  /* 0x00000007846f7824 */ /* 0x040fe400078e02ff */
[C---:B------:R-:W-:Y:S02]  /*2410*/  IMAD R109, R132.reuse, 0xf, RZ ;  /* 0x0000000f846d7824 */ /* 0x040fe400078e02ff */
[C---:B------:R-:W-:Y:S02]  /*2420*/  IMAD R107, R132.reuse, 0x17, RZ ;  /* 0x00000017846b7824 */ /* 0x040fe400078e02ff */
[----:B------:R-:W-:Y:S01]  /*2430*/  IMAD R105, R132, 0x1f, RZ ;  /* 0x0000001f84697824 */ /* 0x000fe200078e02ff */
[----:B------:R-:W-:Y:S01]  /*2440*/  PRMT R197, RZ, 0x7610, R197 ;  /* 0x00007610ffc57816 */ /* 0x000fe200000000c5 */
[----:B------:R-:W-:Y:S01]  /*2450*/  IMAD.WIDE R122, R113, 0x2, R30 ;  /* 0x00000002717a7825 */ /* 0x000fe200078e021e */
[----:B------:R-:W-:-:S02]  /*2460*/  PRMT R199, RZ, 0x7610, R199 ;  /* 0x00007610ffc77816 */ /* 0x000fc400000000c7 */
[----:B------:R-:W-:Y:S01]  /*2470*/  PRMT R194, RZ, 0x7610, R194 ;  /* 0x00007610ffc27816 */ /* 0x000fe200000000c2 */
[----:B------:R-:W-:Y:S01]  /*2480*/  IMAD.WIDE R120, R111, 0x2, R30 ;  /* 0x000000026f787825 */ /* 0x000fe200078e021e */
[----:B------:R-:W-:Y:S01]  /*2490*/  PRMT R196, RZ, 0x7610, R196 ;  /* 0x00007610ffc47816 */ /* 0x000fe200000000c4 */
[----:B------:R-:W5:Y:S01]  /*24a0*/  @P6 LDG.E.U16 R197, desc[UR22][R122.64] ;  /* 0x000000167ac56981 */ /* 0x000f62000c1e1500 */
[----:B------:R-:W-:Y:S01]  /*24b0*/  PRMT R202, RZ, 0x7610, R202 ;  /* 0x00007610ffca7816 */ /* 0x000fe200000000ca */
[----:B------:R-:W-:Y:S01]  /*24c0*/  IMAD.WIDE R118, R109, 0x2, R30 ;  /* 0x000000026d767825 */ /* 0x000fe200078e021e */
[----:B------:R-:W-:Y:S01]  /*24d0*/  PRMT R204, RZ, 0x7610, R204 ;  /* 0x00007610ffcc7816 */ /* 0x000fe200000000cc */
[----:B------:R-:W5:Y:S01]  /*24e0*/  @!P5 LDG.E.U16 R194, desc[UR22][R120.64] ;  /* 0x0000001678c2d981 */ /* 0x000f62000c1e1500 */
[----:B------:R-:W-:Y:S01]  /*24f0*/  PRMT R214, RZ, 0x7610, R214 ;  /* 0x00007610ffd67816 */ /* 0x000fe200000000d6 */
[----:B------:R-:W-:Y:S01]  /*2500*/  IMAD.WIDE R116, R107, 0x2, R30 ;  /* 0x000000026b747825 */ /* 0x000fe200078e021e */
[----:B------:R-:W-:Y:S01]  /*2510*/  PRMT R216, RZ, 0x7610, R216 ;  /* 0x00007610ffd87816 */ /* 0x000fe200000000d8 */
[----:B------:R-:W5:Y:S01]  /*2520*/  @!P4 LDG.E.U16 R202, desc[UR22][R118.64] ;  /* 0x0000001676cac981 */ /* 0x000f62000c1e1500 */
[----:B------:R-:W-:Y:S01]  /*2530*/  PRMT R226, RZ, 0x7610, R226 ;  /* 0x00007610ffe27816 */ /* 0x000fe200000000e2 */
[----:B------:R-:W-:Y:S01]  /*2540*/  IMAD.WIDE R114, R105, 0x2, R30 ;  /* 0x0000000269727825 */ /* 0x000fe200078e021e */
[----:B------:R-:W-:Y:S01]  /*2550*/  PRMT R228, RZ, 0x7610, R228 ;  /* 0x00007610ffe47816 */ /* 0x000fe200000000e4 */
[----:B------:R-:W5:Y:S01]  /*2560*/  @P3 LDG.E.U16 R214, desc[UR22][R116.64] ;  /* 0x0000001674d63981 */ /* 0x000f62000c1e1500 */
[----:B------:R-:W-:Y:S01]  /*2570*/  PRMT R230, RZ, 0x7610, R230 ;  /* 0x00007610ffe67816 */ /* 0x000fe200000000e6 */
[----:B------:R-:W-:Y:S01]  /*2580*/  IMAD.WIDE R112, R113, 0x2, R32 ;  /* 0x0000000271707825 */ /* 0x000fe200078e0220 */
[----:B------:R-:W-:Y:S01]  /*2590*/  PRMT R232, RZ, 0x7610, R232 ;  /* 0x00007610ffe87816 */ /* 0x000fe200000000e8 */
[----:B------:R-:W5:Y:S02]  /*25a0*/  @!P2 LDG.E.U16 R226, desc[UR22][R114.64] ;  /* 0x0000001672e2a981 */ /* 0x000f64000c1e1500 */
[----:B------:R-:W-:-:S02]  /*25b0*/  IMAD.WIDE R110, R111, 0x2, R32 ;  /* 0x000000026f6e7825 */ /* 0x000fc400078e0220 */
[----:B------:R-:W5:Y:S02]  /*25c0*/  @P6 LDG.E.U16 R199, desc[UR22][R112.64] ;  /* 0x0000001670c76981 */ /* 0x000f64000c1e1500 */
[--C-:B------:R-:W-:Y:S02]  /*25d0*/  IMAD.WIDE R108, R109, 0x2, R32.reuse ;  /* 0x000000026d6c7825 */ /* 0x100fe400078e0220 */
[----:B------:R-:W5:Y:S02]  /*25e0*/  @!P5 LDG.E.U16 R196, desc[UR22][R110.64] ;  /* 0x000000166ec4d981 */ /* 0x000f64000c1e1500 */
[--C-:B------:R-:W-:Y:S02]  /*25f0*/  IMAD.WIDE R106, R107, 0x2, R32.reuse ;  /* 0x000000026b6a7825 */ /* 0x100fe400078e0220 */
[----:B------:R-:W5:Y:S02]  /*2600*/  @!P4 LDG.E.U16 R204, desc[UR22][R108.64] ;  /* 0x000000166cccc981 */ /* 0x000f64000c1e1500 */
[----:B------:R-:W-:-:S02]  /*2610*/  IMAD.WIDE R104, R105, 0x2, R32 ;  /* 0x0000000269687825 */ /* 0x000fc400078e0220 */
[----:B------:R-:W5:Y:S04]  /*2620*/  @P3 LDG.E.U16 R216, desc[UR22][R106.64] ;  /* 0x000000166ad83981 */ /* 0x000f68000c1e1500 */
[----:B------:R-:W5:Y:S04]  /*2630*/  @!P2 LDG.E.U16 R228, desc[UR22][R104.64] ;  /* 0x0000001668e4a981 */ /* 0x000f68000c1e1500 */
[----:B------:R1:W5:Y:S04]  /*2640*/  @P0 LDG.E.U16 R230, desc[UR22][R140.64] ;  /* 0x000000168ce60981 */ /* 0x000368000c1e1500 */
[----:B------:R1:W5:Y:S01]  /*2650*/  @P0 LDG.E.U16 R232, desc[UR22][R138.64] ;  /* 0x000000168ae80981 */ /* 0x000362000c1e1500 */
[----:B------:R-:W-:Y:S01]  /*2660*/  IMAD.SHL.U32 R181, R135, 0x2, RZ ;  /* 0x0000000287b57824 */ /* 0x000fe200078e00ff */
[----:B0-----:R-:W-:-:S04]  /*2670*/  @!UP1 UIADD3 UR4, UPT, UPT, -UR7, 0x100000, URZ ;  /* 0x0010000007049890 */ /* 0x001fc8000fffe1ff */
[----:B------:R-:W-:Y:S02]  /*2680*/  @!UP1 USHF.L.U32 UR5, UR4, 0xb, URZ ;  /* 0x0000000b04059899 */ /* 0x000fe400080006ff */
[----:B------:R-:W-:Y:S01]  /*2690*/  @!UP1 USHF.L.U32 UR4, UR4, 0x1, URZ ;  /* 0x0000000104049899 */ /* 0x000fe200080006ff */
[----:B------:R-:W-:Y:S02]  /*26a0*/  LOP3.LUT R180, R135, 0xc0, RZ, 0xc0, !PT ;  /* 0x000000c087b47812 */ /* 0x000fe400078ec0ff */
[----:B------:R-:W-:Y:S02]  /*26b0*/  LOP3.LUT R181, R181, 0x7e, RZ, 0xc0, !PT ;  /* 0x0000007eb5b57812 */ /* 0x000fe400078ec0ff */
[----:B------:R-:W-:Y:S01]  /*26c0*/  SHF.R.U32.HI R234, RZ, 0x2, R180 ;  /* 0x00000002ffea7819 */ /* 0x000fe200000116b4 */
[----:B------:R-:W-:Y:S02]  /*26d0*/  VOTEU.ALL UP1, P1 ;  /* 0x0000000000ff7886 */ /* 0x000fe40000820000 */
[----:B------:R-:W-:Y:S01]  /*26e0*/  IMAD R180, R180, 0x40, R181 ;  /* 0x00000040b4b47824 */ /* 0x000fe200078e02b5 */
[----:B-1----:R-:W-:Y:S01]  /*26f0*/  SHF.R.S32.HI R140, RZ, 0x1f, R103 ;  /* 0x0000001fff8c7819 */ /* 0x002fe20000011467 */
[----:B------:R-:W-:-:S02]  /*2700*/  IMAD.SHL.U32 R201, R136, 0x2, RZ ;  /* 0x0000000288c97824 */ /* 0x000fc400078e00ff */
[----:B------:R0:W1:Y:S01]  /*2710*/  @!UP1 SYNCS.EXCH.64 URZ, [UR9+0x10808], UR4 ;  /* 0x0108080409ff95b2 */ /* 0x0000620008000100 */
[C---:B------:R-:W-:Y:S02]  /*2720*/  LOP3.LUT R138, R180.reuse, 0x10, RZ, 0x3c, !PT ;  /* 0x00000010b48a7812 */ /* 0x040fe400078e3cff */
[----:B------:R-:W-:Y:S02]  /*2730*/  SHF.L.U64.HI R103, R103, 0x1, R140 ;  /* 0x0000000167677819 */ /* 0x000fe4000001028c */
[C---:B------:R-:W-:Y:S01]  /*2740*/  LOP3.LUT R139, R180.reuse, 0x20, RZ, 0x3c, !PT ;  /* 0x00000020b48b7812 */ /* 0x040fe200078e3cff */
[----:B----4-:R4:W-:Y:S01]  /*2750*/  STS.U16 [R180+UR9+0x400], R147 ;  /* 0x00040093b4007988 */ /* 0x0109e20008000409 */
[C---:B------:R-:W-:Y:S02]  /*2760*/  LOP3.LUT R140, R180.reuse, 0x30, RZ, 0x3c, !PT ;  /* 0x00000030b48c7812 */ /* 0x040fe400078e3cff */
[----:B------:R-:W-:Y:S01]  /*2770*/  LOP3.LUT R141, R180, 0x40, RZ, 0x3c, !PT ;  /* 0x00000040b48d7812 */ /* 0x000fe200078e3cff */
[----:B--2---:R2:W-:Y:S01]  /*2780*/  STS.U16 [R180+UR9], R148 ;  /* 0x00000094b4007988 */ /* 0x0045e20008000409 */
[----:B------:R-:W-:-:S03]  /*2790*/  LOP3.LUT R181, R201, R234, RZ, 0x3c, !PT ;  /* 0x000000eac9b57212 */ /* 0x000fc600078e3cff */
[----:B---3--:R3:W-:Y:S01]  /*27a0*/  STS.U16 [R180+UR9+0x4000], R149 ;  /* 0x00400095b4007988 */ /* 0x0087e20008000409 */
[----:B----4-:R-:W-:-:S03]  /*27b0*/  LOP3.LUT R147, R180, 0x50, RZ, 0x3c, !PT ;  /* 0x00000050b4937812 */ /* 0x010fc600078e3cff */
[----:B-----5:R4:W-:Y:S01]  /*27c0*/  STS.U16 [R180+UR9+0x4400], R150 ;  /* 0x00440096b4007988 */ /* 0x0209e20008000409 */
[----:B--2---:R-:W-:-:S03]  /*27d0*/  LOP3.LUT R148, R180, 0x60, RZ, 0x3c, !PT ;  /* 0x00000060b4947812 */ /* 0x004fc600078e3cff */
[----:B------:R2:W-:Y:S01]  /*27e0*/  STS.U16 [R180+UR9+0x800], R151 ;  /* 0x00080097b4007988 */ /* 0x0005e20008000409 */
[----:B---3--:R-:W-:-:S03]  /*27f0*/  LOP3.LUT R149, R180, 0x70, RZ, 0x3c, !PT ;  /* 0x00000070b4957812 */ /* 0x008fc600078e3cff */
[----:B------:R-:W-:Y:S04]  /*2800*/  STS.U16 [R180+UR9+0x4800], R154 ;  /* 0x0048009ab4007988 */ /* 0x000fe80008000409 */
        /* <DEDUP_REMOVED lines=31> */
[----:B------:R3:W-:Y:S04]  /*2a00*/  STS.U16 [R141+UR9+0xe00], R218 ;  /* 0x000e00da8d007988 */ /* 0x0007e80008000409 */
[----:B------:R-:W-:Y:S04]  /*2a10*/  STS.U16 [R141+UR9+0x4a00], R208 ;  /* 0x004a00d08d007988 */ /* 0x000fe80008000409 */
[----:B------:R5:W-:Y:S04]  /*2a20*/  STS.U16 [R141+UR9+0x4e00], R220 ;  /* 0x004e00dc8d007988 */ /* 0x000be80008000409 */
[----:B------:R-:W-:Y:S04]  /*2a30*/  STS.U16 [R147+UR9+0x280], R190 ;  /* 0x000280be93007988 */ /* 0x000fe80008000409 */
[----:B------:R-:W-:Y:S04]  /*2a40*/  STS.U16 [R147+UR9+0x4280], R192 ;  /* 0x004280c093007988 */ /* 0x000fe80008000409 */
[----:B------:R-:W-:Y:S04]  /*2a50*/  STS.U16 [R147+UR9+0x680], R198 ;  /* 0x000680c693007988 */ /* 0x000fe80008000409 */
[----:B------:R-:W-:Y:S04]  /*2a60*/  STS.U16 [R147+UR9+0x4680], R200 ;  /* 0x004680c893007988 */ /* 0x000fe80008000409 */
[----:B------:R0:W-:Y:S04]  /*2a70*/  STS.U16 [R147+UR9+0xe80], R222 ;  /* 0x000e80de93007988 */ /* 0x0001e80008000409 */
        /* <DEDUP_REMOVED lines=8> */
[----:B------:R1:W-:Y:S01]  /*2b00*/  STS.U16 [R148+UR9+0x4700], R191 ;  /* 0x004700bf94007988 */ /* 0x0003e20008000409 */
[----:B----4-:R-:W-:Y:S01]  /*2b10*/  SHF.R.S32.HI R150, RZ, 0x1f, R179 ;  /* 0x0000001fff967819 */ /* 0x010fe200000114b3 */
[----:B0-----:R-:W-:Y:S01]  /*2b20*/  UIADD3 UR4, UPT, UPT, UR9, 0x8000, URZ ;  /* 0x0000800009047890 */ /* 0x001fe2000fffe0ff */
[----:B------:R-:W-:Y:S01]  /*2b30*/  ISETP.NE.U32.AND P0, PT, RZ, UR12, PT ;  /* 0x0000000cff007c0c */ /* 0x000fe2000bf05070 */
[----:B------:R0:W-:Y:S01]  /*2b40*/  STS.U16 [R148+UR9+0xf00], R197 ;  /* 0x000f00c594007988 */ /* 0x0001e20008000409 */
[----:B------:R-:W-:Y:S01]  /*2b50*/  LEA.HI R150, R150, R179, RZ, 0x5 ;  /* 0x000000b396967211 */ /* 0x000fe200078f28ff */
[----:B------:R-:W-:Y:S01]  /*2b60*/  USHF.R.U32.HI UR4, URZ, 0x4, UR4 ;  /* 0x00000004ff047899 */ /* 0x000fe20008011604 */
[----:B------:R-:W-:Y:S01]  /*2b70*/  IMAD.SHL.U32 R223, R133, 0x20, RZ ;  /* 0x0000002085df7824 */ /* 0x000fe200078e00ff */
[----:B------:R-:W-:Y:S01]  /*2b80*/  ISETP.LT.OR P2, PT, R179, 0x20, P0 ;  /* 0x00000020b300780c */ /* 0x000fe20000741670 */
        /* <DEDUP_REMOVED lines=11> */
[----:B-1----:R1:W-:Y:S06]  /*2c40*/  MEMBAR.ALL.CTA ;  /* 0x0000000000007992 */ /* 0x0023ec0000008000 */
[----:B-1----:R-:W1:Y:S01]  /*2c50*/  FENCE.VIEW.ASYNC.S ;  /* 0x00000000000073c6 */ /* 0x002e620000000000 */
[----:B------:R-:W-:Y:S01]  /*2c60*/  SHF.R.S32.HI R133, RZ, 0x5, R150 ;  /* 0x00000005ff857819 */ /* 0x000fe20000011496 */
[----:B------:R-:W-:Y:S01]  /*2c70*/  USGXT.U32 UR16, UR4, 0xe ;  /* 0x0000000e0410789a */ /* 0x000fe20008000000 */
[----:B------:R-:W-:-:S02]  /*2c80*/  IMAD.WIDE R102, R223, 0x2, R102 ;  /* 0x00000002df667825 */ /* 0x000fc400078e0266 */
[----:B------:R-:W-:Y:S01]  /*2c90*/  VIMNMX R133, PT, PT, R133, 0x1, !PT ;  /* 0x0000000185857848 */ /* 0x000fe20007fe0100 */
[----:B------:R-:W-:Y:S01]  /*2ca0*/  UIADD3 UR20, UP1, UPT, UR16, 0x1000080, URZ ;  /* 0x0100008010147890 */ /* 0x000fe2000ff3e0ff */
[----:B------:R-:W-:Y:S01]  /*2cb0*/  SHF.R.S32.HI R150, RZ, 0x1f, R145 ;  /* 0x0000001fff967819 */ /* 0x000fe20000011491 */
[----:B------:R-:W-:Y:S01]  /*2cc0*/  UMOV UR4, URZ ;  /* 0x000000ff00047c82 */ /* 0x000fe20008000000 */
[----:B--2---:R-:W-:Y:S01]  /*2cd0*/  SHF.R.S32.HI R151, RZ, 0x1f, R146 ;  /* 0x0000001fff977819 */ /* 0x004fe20000011492 */
[----:B------:R-:W-:Y:S01]  /*2ce0*/  VIADD R133, R133, 0xffffffff ;  /* 0xffffffff85857836 */ /* 0x000fe20000000000 */
[----:B-1----:R-:W-:Y:S01]  /*2cf0*/  BAR.SYNC.DEFER_BLOCKING 0x0 ;  /* 0x0000000000007b1d */ /* 0x002fe20000010000 */
[----:B---3--:R-:W-:Y:S01]  /*2d00*/  IADD3 R218, P4, PT, R102, UR18, RZ ;  /* 0x0000001266da7c10 */ /* 0x008fe2000ff9e0ff */
[----:B------:R-:W-:Y:S02]  /*2d10*/  UIADD3.X UR21, UPT, UPT, UR4, 0x40004040, URZ, UP1, !UPT ;  /* 0x4000404004157890 */ /* 0x000fe40008ffe4ff */
[----:B------:R-:W-:-:S02]  /*2d20*/  ISETP.NE.U32.AND P3, PT, R133, RZ, PT ;  /* 0x000000ff8500720c */ /* 0x000fc40003f65070 */
[----:B-----5:R-:W-:Y:S02]  /*2d30*/  SHF.L.U64.HI R220, R145, 0x1, R150 ;  /* 0x0000000191dc7819 */ /* 0x020fe40000010296 */
[----:B------:R-:W-:Y:S01]  /*2d40*/  SHF.L.U64.HI R222, R146, 0x1, R151 ;  /* 0x0000000192de7819 */ /* 0x000fe20000010297 */
[----:B0-----:R-:W-:Y:S08]  /*2d50*/  @P2 BRA `(.L_x_6) ;  /* 0x0000000000d82947 */ /* 0x001ff00003800000 */
[----:B------:R-:W-:Y:S02]  /*2d60*/  USHF.R.U32.HI UR12, URZ, 0x4, UR9 ;  /* 0x00000004ff0c7899 */ /* 0x000fe40008011609 */
[----:B------:R-:W-:Y:S02]  /*2d70*/  UIADD3 UR4, UPT, UPT, UR9, 0x10000, URZ ;  /* 0x0001000009047890 */ /* 0x000fe4000fffe0ff */
[----:B------:R-:W-:Y:S02]  /*2d80*/  USGXT.U32 UR12, UR12, 0xe ;  /* 0x0000000e0c0c789a */ /* 0x000fe40008000000 */
[----:B------:R-:W-:Y:S02]  /*2d90*/  USHF.R.U32.HI UR4, URZ, 0x4, UR4 ;  /* 0x00000004ff047899 */ /* 0x000fe40008011604 */
[----:B------:R-:W-:Y:S01]  /*2da0*/  UIADD3 UR40, UP1, UPT, UR12, 0x1000080, URZ ;  /* 0x010000800c287890 */ /* 0x000fe2000ff3e0ff */
[----:B------:R-:W-:Y:S01]  /*2db0*/  UMOV UR5, URZ ;  /* 0x000000ff00057c82 */ /* 0x000fe20008000000 */
[----:B------:R-:W-:-:S02]  /*2dc0*/  USGXT.U32 UR4, UR4, 0xe ;  /* 0x0000000e0404789a */ /* 0x000fc40008000000 */
[----:B------:R-:W-:Y:S01]  /*2dd0*/  UIADD3.X UR41, UPT, UPT, UR5, 0x40004040, URZ, UP1, !UPT ;  /* 0x4000404005297890 */ /* 0x000fe20008ffe4ff */
[----:B------:R-:W-:Y:S01]  /*2de0*/  UMOV UR7, URZ ;  /* 0x000000ff00077c82 */ /* 0x000fe20008000000 */
[----:B------:R-:W-:Y:S01]  /*2df0*/  UMOV UR14, 0xfffffffe ;  /* 0xfffffffe000e7882 */ /* 0x000fe20000000000 */
[----:B------:R-:W-:Y:S01]  /*2e00*/  UMOV UR15, 0x7fffbfdf ;  /* 0x7fffbfdf000f7882 */ /* 0x000fe20000000000 */
[----:B------:R-:W-:Y:S01]  /*2e10*/  UMOV UR17, UR6 ;  /* 0x0000000600117c82 */ /* 0x000fe20008000000 */
[----:B------:R-:W-:Y:S02]  /*2e20*/  ULOP3.LUT UR12, UR12, 0x1000000, URZ, 0xfc, !UPT ;  /* 0x010000000c0c7892 */ /* 0x000fe4000f8efcff */
[----:B------:R-:W-:Y:S02]  /*2e30*/  UIADD3.64 UR6, UPT, UPT, UR4, -UR14, URZ ;  /* 0x8000000e04067297 */ /* 0x000fe4000fffe0ff */
[----:B------:R-:W-:Y:S02]  /*2e40*/  UIADD3 UR18, UPT, UPT, UR8, 0x10, URZ ;  /* 0x0000001008127890 */ /* 0x000fe4000fffe0ff */
[----:B------:R-:W-:-:S02]  /*2e50*/  UIADD3.64 UR14, UPT, UPT, UR40, 0x180, URZ ;  /* 0x00000180280e7897 */ /* 0x000fc4000fffe0ff */
[----:B------:R-:W-:Y:S02]  /*2e60*/  UIADD3 UR54, UPT, UPT, UR8, 0x10, URZ ;  /* 0x0000001008367890 */ /* 0x000fe4000fffe0ff */
[----:B------:R-:W-:Y:S02]  /*2e70*/  UIADD3.64 UR42, UPT, UPT, UR40, 0x200, URZ ;  /* 0x00000200282a7897 */ /* 0x000fe4000fffe0ff */
[----:B------:R-:W-:Y:S02]  /*2e80*/  UIADD3 UR46, UPT, UPT, UR8, 0x20, URZ ;  /* 0x00000020082e7890 */ /* 0x000fe4000fffe0ff */
[----:B------:R-:W-:Y:S02]  /*2e90*/  UIADD3.64 UR44, UPT, UPT, UR40, 0x380, URZ ;  /* 0x00000380282c7897 */ /* 0x000fe4000fffe0ff */
[----:B------:R-:W-:Y:S02]  /*2ea0*/  UIADD3 UR55, UPT, UPT, UR8, 0x20, URZ ;  /* 0x0000002008377890 */ /* 0x000fe4000fffe0ff */
[----:B------:R-:W-:-:S02]  /*2eb0*/  UIADD3.64 UR48, UPT, UPT, UR40, 0x400, URZ ;  /* 0x0000040028307897 */ /* 0x000fc4000fffe0ff */
[----:B------:R-:W-:Y:S02]  /*2ec0*/  UIADD3 UR47, UPT, UPT, UR8, 0x30, URZ ;  /* 0x00000030082f7890 */ /* 0x000fe4000fffe0ff */
[----:B------:R-:W-:Y:S01]  /*2ed0*/  UIADD3.64 UR50, UPT, UPT, UR40, 0x580, URZ ;  /* 0x0000058028327897 */ /* 0x000fe2000fffe0ff */
[----:B------:R-:W-:Y:S01]  /*2ee0*/  UMOV UR26, 0x0 ;  /* 0x00000000001a7882 */ /* 0x000fe20000000000 */
[----:B------:R-:W-:Y:S01]  /*2ef0*/  UMOV UR27, 0x8048490 ;  /* 0x08048490001b7882 */ /* 0x000fe20000000000 */
[----:B------:R-:W-:Y:S01]  /*2f00*/  UIADD3 UR56, UPT, UPT, UR8, 0x30, URZ ;  /* 0x0000003008387890 */ /* 0x000fe2000fffe0ff */
[----:B------:R-:W-:Y:S01]  /*2f10*/  UMOV UR5, 0x80004020 ;  /* 0x8000402000057882 */ /* 0x000fe20000000000 */
[----:B------:R-:W-:Y:S01]  /*2f20*/  UIADD3.64 UR52, UPT, UPT, UR40, 0x600, URZ ;  /* 0x0000060028347897 */ /* 0x000fe2000fffe0ff */
[----:B------:R-:W-:Y:S01]  /*2f30*/  UMOV UR13, 0x40004040 ;  /* 0x40004040000d7882 */ /* 0x000fe20000000000 */
[----:B------:R-:W-:Y:S01]  /*2f40*/  UMOV UR38, 0x0 ;  /* 0x0000000000267882 */ /* 0x000fe20000000000 */
[----:B------:R-:W-:Y:S01]  /*2f50*/  UMOV UR39, 0x8048490 ;  /* 0x0804849000277882 */ /* 0x000fe20000000000 */
[----:B------:R-:W-:Y:S01]  /*2f60*/  UMOV UR36, 0x0 ;  /* 0x0000000000247882 */ /* 0x000fe20000000000 */
[----:B------:R-:W-:Y:S01]  /*2f70*/  UMOV UR37, 0x8048490 ;  /* 0x0804849000257882 */ /* 0x000fe20000000000 */
[----:B------:R0:W-:Y:S01]  /*2f80*/  UTCHMMA gdesc[UR12], gdesc[UR4], tmem[UR8], tmem[UR26], idesc[UR27], !UPT ;  /* 0x00ff1a040c0075ea */ /* 0x0001e2000f800008 */
[----:B------:R-:W-:Y:S01]  /*2f90*/  UMOV UR34, 0x0 ;  /* 0x0000000000227882 */ /* 0x000fe20000000000 */
[----:B------:R-:W-:Y:S01]  /*2fa0*/  UMOV UR35, 0x8048490 ;  /* 0x0804849000237882 */ /* 0x000fe20000000000 */
[----:B------:R0:W-:Y:S01]  /*2fb0*/  UTCHMMA gdesc[UR40], gdesc[UR6], tmem[UR8], tmem[UR38], idesc[UR39], UPT ;  /* 0x00ff2606280075ea */ /* 0x0001e2000b800008 */
        /* <DEDUP_REMOVED lines=12> */
[----:B------:R0:W-:Y:S01]  /*3080*/  UTCHMMA gdesc[UR50], gdesc[UR4], tmem[UR47], tmem[UR28], idesc[UR29], !UPT ;  /* 0x00ff1c04320075ea */ /* 0x0001e2000f80002f */
[----:B------:R0:W-:Y:S01]  /*3090*/  UTCHMMA gdesc[UR52], gdesc[UR6], tmem[UR56], tmem[UR24], idesc[UR25], UPT ;  /* 0x00ff1806340075ea */ /* 0x0001e2000b800038 */
[----:B------:R0:W-:Y:S01]  /*30a0*/  UTCBAR [UR17], URZ ;  /* 0x000000ff110073e9 */ /* 0x0001e200080000ff */
[----:B------:R-:W-:Y:S01]  /*30b0*/  NOP ;  /* 0x0000000000007918 */ /* 0x000fe20000000000 */
.L_x_6:
[----:B------:R-:W-:Y:S01]  /*30c0*/  IADD3.X R225, PT, PT, R103, UR19, RZ, P4, !PT ;  /* 0x0000001367e17c10 */ /* 0x000fe2000a7fe4ff */
[----:B0-----:R-:W-:Y:S01]  /*30d0*/  UMOV UR4, URZ ;  /* 0x000000ff00047c82 */ /* 0x001fe20008000000 */
[----:B------:R-:W-:Y:S01]  /*30e0*/  UMOV UR12, UR20 ;  /* 0x00000014000c7c82 */ /* 0x000fe20008000000 */
[----:B------:R-:W-:Y:S01]  /*30f0*/  UMOV UR13, UR21 ;  /* 0x00000015000d7c82 */ /* 0x000fe20008000000 */
[----:B------:R-:W-:Y:S01]  /*3100*/  IMAD.SHL.U32 R221, R132, 0x20, RZ ;  /* 0x0000002084dd7824 */ /* 0x000fe200078e00ff */
[----:B------:R-:W-:Y:S06]  /*3110*/  @!P3 BRA `(.L_x_7) ;  /* 0x0000001400f0b947 */ /* 0x000fec0003800000 */
[----:B------:R-:W-:Y:S01]  /*3120*/  UIADD3 UR5, UPT, UPT, UR9, 0x10400, URZ ;  /* 0x0001040009057890 */ /* 0x000fe2000fffe0ff */
[----:B------:R-:W-:Y:S01]  /*3130*/  UMOV UR14, 0xfffffffe ;  /* 0xfffffffe000e7882 */ /* 0x000fe20000000000 */
[----:B------:R-:W-:Y:S02]  /*3140*/  UMOV UR15, 0x7fffbfdf ;  /* 0x7fffbfdf000f7882 */ /* 0x000fe40000000000 */
[----:B------:R-:W-:Y:S01]  /*3150*/  USHF.R.U32.HI UR5, URZ, 0x4, UR5 ;  /* 0x00000004ff057899 */ /* 0x000fe20008011605 */
[----:B------:R-:W-:Y:S01]  /*3160*/  UMOV UR7, URZ ;  /* 0x000000ff00077c82 */ /* 0x000fe20008000000 */
[----:B------:R-:W-:Y:S02]  /*3170*/  ULOP3.LUT UR18, UR16, 0x1000000, URZ, 0xfc, !UPT ;  /* 0x0100000010127892 */ /* 0x000fe4000f8efcff */
[----:B------:R-:W-:Y:S02]  /*3180*/  USGXT.U32 UR6, UR5, 0xe ;  /* 0x0000000e0506789a */ /* 0x000fe40008000000 */
[----:B------:R-:W-:-:S02]  /*3190*/  UIADD3.64 UR26, UPT, UPT, UR12, 0x180, URZ ;  /* 0x000001800c1a7897 */ /* 0x000fc4000fffe0ff */
[----:B------:R-:W-:Y:S02]  /*31a0*/  UIADD3.64 UR28, UPT, UPT, UR12, 0x200, URZ ;  /* 0x000002000c1c7897 */ /* 0x000fe4000fffe0ff */
[----:B------:R-:W-:Y:S02]  /*31b0*/  UIADD3.64 UR30, UPT, UPT, UR12, 0x380, URZ ;  /* 0x000003800c1e7897 */ /* 0x000fe4000fffe0ff */
[----:B------:R-:W-:Y:S02]  /*31c0*/  UIADD3.64 UR32, UPT, UPT, UR12, 0x400, URZ ;  /* 0x000004000c207897 */ /* 0x000fe4000fffe0ff */
[----:B------:R-:W-:Y:S02]  /*31d0*/  UIADD3.64 UR34, UPT, UPT, UR12, 0x580, URZ ;  /* 0x000005800c227897 */ /* 0x000fe4000fffe0ff */
[----:B------:R-:W-:Y:S02]  /*31e0*/  UIADD3.64 UR36, UPT, UPT, UR12, 0x600, URZ ;  /* 0x000006000c247897 */ /* 0x000fe4000fffe0ff */
[----:B------:R-:W-:Y:S01]  /*31f0*/  UIADD3.64 UR14, UPT, UPT, UR6, -UR14, URZ ;  /* 0x8000000e060e7297 */ /* 0x000fe2000fffe0ff */
[----:B------:R-:W-:Y:S01]  /*3200*/  UMOV UR24, 0x1 ;  /* 0x0000000100187882 */ /* 0x000fe20000000000 */
[----:B------:R-:W-:Y:S01]  /*3210*/  UMOV UR5, URZ ;  /* 0x000000ff00057c82 */ /* 0x000fe20008000000 */
[----:B------:R-:W-:Y:S01]  /*3220*/  UMOV UR16, UR6 ;  /* 0x0000000600107c82 */ /* 0x000fe20008000000 */
[----:B------:R-:W-:-:S08]  /*3230*/  UMOV UR17, 0x80004020 ;  /* 0x8000402000117882 */ /* 0x000fd00000000000 */
.L_x_10:
[----:B------:R-:W-:Y:S01]  /*3240*/  USHF.L.U32 UR4, UR4, 0x1f, URZ ;  /* 0x0000001f04047899 */ /* 0x000fe200080006ff */
[----:B------:R-:W-:-:S04]  /*3250*/  IMAD.WIDE R104, R221, 0x2, R104 ;  /* 0x00000002dd687825 */ /* 0x000fc800078e0268 */
[----:B------:R-:W-:-:S04]  /*3260*/  IMAD.WIDE R114, R221, 0x2, R114 ;  /* 0x00000002dd727825 */ /* 0x000fc800078e0272 */
[----:B------:R-:W-:-:S04]  /*3270*/  IMAD.U32 R102, RZ, RZ, UR4 ;  /* 0x00000004ff667e24 */ /* 0x000fc8000f8e00ff */
[----:B0-----:R-:W0:Y:S02]  /*3280*/  SYNCS.PHASECHK.TRANS64.TRYWAIT P2, [UR11], R102 ;  /* 0x00000066ff0075a7 */ /* 0x001e24000804110b */
[----:B0-----:R-:W-:Y:S05]  /*3290*/  @!P2 BRA `(.L_x_8) ;  /* 0x000000240098a947 */ /* 0x001fea0003800000 */
.L_x_16:
[----:B------:R-:W-:Y:S01]  /*32a0*/  IADD3 R196, P4, PT, R218, R144, RZ ;  /* 0x00000090dac47210 */ /* 0x000fe20007f9e0ff */
[----:B------:R-:W-:Y:S01]  /*32b0*/  IMAD.WIDE R80, R221, 0x2, R80 ;  /* 0x00000002dd507825 */ /* 0x000fe200078e0250 */
[----:B------:R-:W-:Y:S02]  /*32c0*/  ISETP.GT.AND P3, PT, R137, RZ, PT ;  /* 0x000000ff8900720c */ /* 0x000fe40003f64270 */
[----:B------:R-:W-:Y:S01]  /*32d0*/  PRMT R145, RZ, 0x7610, R145 ;  /* 0x00007610ff917816 */ /* 0x000fe20000000091 */
[----:B------:R-:W-:Y:S01]  /*32e0*/  IMAD.X R197, R225, 0x1, R222, P4 ;  /* 0x00000001e1c57824 */ /* 0x000fe200020e06de */
[----:B------:R-:W-:Y:S01]  /*32f0*/  ISETP.GT.AND P4, PT, R137, 0x3, PT ;  /* 0x000000038900780c */ /* 0x000fe20003f84270 */
[C---:B------:R-:W-:Y:S01]  /*3300*/  IMAD.WIDE R78, R221.reuse, 0x2, R78 ;  /* 0x00000002dd4e7825 */ /* 0x040fe200078e024e */
[----:B------:R-:W-:Y:S02]  /*3310*/  PRMT R151, RZ, 0x7610, R151 ;  /* 0x00007610ff977816 */ /* 0x000fe40000000097 */
[----:B------:R-:W-:Y:S01]  /*3320*/  PRMT R157, RZ, 0x7610, R157 ;  /* 0x00007610ff9d7816 */ /* 0x000fe2000000009d */
[----:B------:R-:W-:Y:S01]  /*3330*/  IMAD.WIDE R32, R221, 0x2, R32 ;  /* 0x00000002dd207825 */ /* 0x000fe200078e0220 */
[----:B------:R-:W-:-:S02]  /*3340*/  PRMT R159, RZ, 0x7610, R159 ;  /* 0x00007610ff9f7816 */ /* 0x000fc4000000009f */
[----:B------:R-:W-:Y:S01]  /*3350*/  IADD3 R102, P2, PT, R218, R143, RZ ;  /* 0x0000008fda667210 */ /* 0x000fe20007f5e0ff */
[----:B------:R-:W-:Y:S01]  /*3360*/  IMAD.WIDE R30, R221, 0x2, R30 ;  /* 0x00000002dd1e7825 */ /* 0x000fe200078e021e */
[----:B------:R-:W2:Y:S01]  /*3370*/  @P3 LDG.E.U16 R151, desc[UR22][R32.64] ;  /* 0x0000001620973981 */ /* 0x000ea2000c1e1500 */
[----:B------:R-:W-:Y:S02]  /*3380*/  ISETP.GT.AND P6, PT, R137, 0x1, PT ;  /* 0x000000018900780c */ /* 0x000fe40003fc4270 */
[----:B------:R-:W-:Y:S01]  /*3390*/  IMAD.X R103, R225, 0x1, R220, P2 ;  /* 0x00000001e1677824 */ /* 0x000fe200010e06dc */
[----:B------:R-:W3:Y:S01]  /*33a0*/  @P3 LDG.E.U16 R145, desc[UR22][R30.64] ;  /* 0x000000161e913981 */ /* 0x000ee2000c1e1500 */
[----:B------:R-:W-:Y:S01]  /*33b0*/  ISETP.GT.AND P5, PT, R137, 0x2, PT ;  /* 0x000000028900780c */ /* 0x000fe20003fa4270 */
[----:B------:R-:W-:Y:S01]  /*33c0*/  IMAD.WIDE R36, R221, 0x2, R36 ;  /* 0x00000002dd247825 */ /* 0x000fe200078e0224 */
[C---:B------:R-:W-:Y:S01]  /*33d0*/  ISETP.GT.AND P2, PT, R137.reuse, 0x4, PT ;  /* 0x000000048900780c */ /* 0x040fe20003f44270 */
[----:B------:R-:W4:Y:S01]  /*33e0*/  @P4 LDG.E.U16 R157, desc[UR22][R78.64] ;  /* 0x000000164e9d4981 */ /* 0x000f22000c1e1500 */
[----:B------:R-:W-:Y:S01]  /*33f0*/  ISETP.GT.AND P3, PT, R137, 0x5, PT ;  /* 0x000000058900780c */ /* 0x000fe20003f64270 */
[----:B------:R-:W-:Y:S01]  /*3400*/  IMAD.WIDE R34, R221, 0x2, R34 ;  /* 0x00000002dd227825 */ /* 0x000fe200078e0222 */
[----:B------:R-:W-:Y:S01]  /*3410*/  PRMT R153, RZ, 0x7610, R153 ;  /* 0x00007610ff997816 */ /* 0x000fe20000000099 */
[----:B------:R-:W5:Y:S01]  /*3420*/  @P4 LDG.E.U16 R159, desc[UR22][R80.64] ;  /* 0x00000016509f4981 */ /* 0x000f62000c1e1500 */
[----:B------:R-:W-:Y:S01]  /*3430*/  ISETP.GT.AND P4, PT, R137, 0x8, PT ;  /* 0x000000088900780c */ /* 0x000fe20003f84270 */
[----:B------:R-:W-:Y:S01]  /*3440*/  IMAD.WIDE R18, R221, 0x2, R18 ;  /* 0x00000002dd127825 */ /* 0x000fe200078e0212 */
[----:B------:R-:W-:-:S02]  /*3450*/  PRMT R155, RZ, 0x7610, R155 ;  /* 0x00007610ff9b7816 */ /* 0x000fc4000000009b */
[----:B------:R-:W-:Y:S01]  /*3460*/  PRMT R132, RZ, 0x7610, R132 ;  /* 0x00007610ff847816 */ /* 0x000fe20000000084 */
[C---:B------:R-:W-:Y:S01]  /*3470*/  IMAD.WIDE R20, R221.reuse, 0x2, R20 ;  /* 0x00000002dd147825 */ /* 0x040fe200078e0214 */
[----:B------:R-:W-:Y:S02]  /*3480*/  PRMT R146, RZ, 0x7610, R146 ;  /* 0x00007610ff927816 */ /* 0x000fe40000000092 */
[----:B------:R-:W-:Y:S01]  /*3490*/  PRMT R150, RZ, 0x7610, R150 ;  /* 0x00007610ff967816 */ /* 0x000fe20000000096 */
[C---:B------:R-:W-:Y:S01]  /*34a0*/  IMAD.WIDE R96, R221.reuse, 0x2, R96 ;  /* 0x00000002dd607825 */ /* 0x040fe200078e0260 */
[----:B------:R-:W-:Y:S02]  /*34b0*/  PRMT R152, RZ, 0x7610, R152 ;  /* 0x00007610ff987816 */ /* 0x000fe40000000098 */
[----:B------:R-:W-:Y:S01]  /*34c0*/  PRMT R154, RZ, 0x7610, R154 ;  /* 0x00007610ff9a7816 */ /* 0x000fe2000000009a */
[----:B------:R-:W-:Y:S01]  /*34d0*/  IMAD.WIDE R94, R221, 0x2, R94 ;  /* 0x00000002dd5e7825 */ /* 0x000fe200078e025e */
[----:B------:R-:W-:-:S02]  /*34e0*/  PRMT R156, RZ, 0x7610, R156 ;  /* 0x00007610ff9c7816 */ /* 0x000fc4000000009c */
[----:B------:R-:W-:Y:S01]  /*34f0*/  PRMT R165, RZ, 0x7610, R165 ;  /* 0x00007610ffa57816 */ /* 0x000fe200000000a5 */
[C---:B------:R-:W-:Y:S01]  /*3500*/  IMAD.WIDE R64, R221.reuse, 0x2, R64 ;  /* 0x00000002dd407825 */ /* 0x040fe200078e0240 */
[----:B------:R-:W-:Y:S01]  /*3510*/  PRMT R167, RZ, 0x7610, R167 ;  /* 0x00007610ffa77816 */ /* 0x000fe200000000a7 */
[----:B------:R-:W4:Y:S02]  /*3520*/  @P2 LDG.E.U16 R150, desc[UR22][R94.64] ;  /* 0x000000165e962981 */ /* 0x000f24000c1e1500 */
[C---:B------:R-:W-:Y:S02]  /*3530*/  IMAD.WIDE R62, R221.reuse, 0x2, R62 ;  /* 0x00000002dd3e7825 */ /* 0x040fe400078e023e */
[----:B------:R-:W4:Y:S02]  /*3540*/  @P5 LDG.E.U16 R146, desc[UR22][R64.64] ;  /* 0x0000001640925981 */ /* 0x000f24000c1e1500 */
[C---:B------:R-:W-:Y:S02]  /*3550*/  IMAD.WIDE R60, R221.reuse, 0x2, R60 ;  /* 0x00000002dd3c7825 */ /* 0x040fe400078e023c */
[----:B------:R-:W4:Y:S02]  /*3560*/  @P5 LDG.E.U16 R132, desc[UR22][R62.64] ;  /* 0x000000163e845981 */ /* 0x000f24000c1e1500 */
[----:B------:R-:W-:Y:S01]  /*3570*/  IMAD.WIDE R58, R221, 0x2, R58 ;  /* 0x00000002dd3a7825 */ /* 0x000fe200078e023a */
[----:B------:R-:W-:Y:S01]  /*3580*/  ISETP.GT.AND P5, PT, R137, 0x7, PT ;  /* 0x000000078900780c */ /* 0x000fe20003fa4270 */
[----:B------:R-:W4:Y:S02]  /*3590*/  @P6 LDG.E.U16 R155, desc[UR22][R60.64] ;  /* 0x000000163c9b6981 */ /* 0x000f24000c1e1500 */
[----:B------:R-:W-:-:S02]  /*35a0*/  IMAD.WIDE R14, R221, 0x2, R14 ;  /* 0x00000002dd0e7825 */ /* 0x000fc400078e020e */
[----:B------:R-:W4:Y:S01]  /*35b0*/  @P6 LDG.E.U16 R153, desc[UR22][R58.64] ;  /* 0x000000163a996981 */ /* 0x000f22000c1e1500 */
[----:B------:R-:W-:Y:S01]  /*35c0*/  ISETP.GT.AND P6, PT, R137, 0x6, PT ;  /* 0x000000068900780c */ /* 0x000fe20003fc4270 */
[----:B------:R-:W-:Y:S02]  /*35d0*/  IMAD.WIDE R16, R221, 0x2, R16 ;  /* 0x00000002dd107825 */ /* 0x000fe400078e0210 */
[----:B------:R-:W4:Y:S01]  /*35e0*/  @P2 LDG.E.U16 R152, desc[UR22][R96.64] ;  /* 0x0000001660982981 */ /* 0x000f22000c1e1500 */
[----:B------:R-:W-:Y:S01]  /*35f0*/  ISETP.GT.AND P2, PT, R137, 0x9, PT ;  /* 0x000000098900780c */ /* 0x000fe20003f44270 */
[C---:B------:R-:W-:Y:S02]  /*3600*/  IMAD.WIDE R68, R221.reuse, 0x2, R68 ;  /* 0x00000002dd447825 */ /* 0x040fe400078e0244 */
[----:B------:R-:W4:Y:S02]  /*3610*/  @P3 LDG.E.U16 R154, desc[UR22][R20.64] ;  /* 0x00000016149a3981 */ /* 0x000f24000c1e1500 */
[----:B------:R-:W-:-:S02]  /*3620*/  IMAD.WIDE R66, R221, 0x2, R66 ;  /* 0x00000002dd427825 */ /* 0x000fc400078e0242 */
[----:B------:R-:W4:Y:S01]  /*3630*/  @P3 LDG.E.U16 R156, desc[UR22][R18.64] ;  /* 0x00000016129c3981 */ /* 0x000f22000c1e1500 */
[----:B------:R-:W-:Y:S01]  /*3640*/  ISETP.GT.AND P3, PT, R137, 0xa, PT ;  /* 0x0000000a8900780c */ /* 0x000fe20003f64270 */
[C---:B------:R-:W-:Y:S02]  /*3650*/  IMAD.WIDE R48, R221.reuse, 0x2, R48 ;  /* 0x00000002dd307825 */ /* 0x040fe400078e0230 */
[----:B------:R-:W4:Y:S02]  /*3660*/  @P4 LDG.E.U16 R165, desc[UR22][R34.64] ;  /* 0x0000001622a54981 */ /* 0x000f24000c1e1500 */
[----:B------:R-:W-:Y:S02]  /*3670*/  IMAD.WIDE R46, R221, 0x2, R46 ;  /* 0x00000002dd2e7825 */ /* 0x000fe400078e022e */
        /* <DEDUP_REMOVED lines=11> */
[C---:B------:R-:W-:Y:S01]  /*3730*/  IMAD.WIDE R4, R221.reuse, 0x2, R4 ;  /* 0x00000002dd047825 */ /* 0x040fe200078e0204 */
[----:B------:R-:W-:Y:S01]  /*3740*/  PRMT R162, RZ, 0x7610, R162 ;  /* 0x00007610ffa27816 */ /* 0x000fe200000000a2 */
[----:B------:R-:W5:Y:S01]  /*3750*/  @P6 LDG.E.U16 R163, desc[UR22][R2.64] ;  /* 0x0000001602a36981 */ /* 0x000f62000c1e1500 */
[----:B------:R-:W-:Y:S01]  /*3760*/  PRMT R164, RZ, 0x7610, R164 ;  /* 0x00007610ffa47816 */ /* 0x000fe200000000a4 */
[C---:B------:R-:W-:Y:S01]  /*3770*/  IMAD.WIDE R88, R221.reuse, 0x2, R88 ;  /* 0x00000002dd587825 */ /* 0x040fe200078e0258 */
[----:B------:R-:W-:Y:S01]  /*3780*/  PRMT R170, RZ, 0x7610, R170 ;  /* 0x00007610ffaa7816 */ /* 0x000fe200000000aa */
[----:B------:R-:W5:Y:S01]  /*3790*/  @P6 LDG.E.U16 R161, desc[UR22][R4.64] ;  /* 0x0000001604a16981 */ /* 0x000f62000c1e1500 */
[----:B------:R-:W-:Y:S01]  /*37a0*/  PRMT R172, RZ, 0x7610, R172 ;  /* 0x00007610ffac7816 */ /* 0x000fe200000000ac */
[----:B------:R-:W-:Y:S01]  /*37b0*/  IMAD.WIDE R86, R221, 0x2, R86 ;  /* 0x00000002dd567825 */ /* 0x000fe200078e0256 */
[----:B------:R-:W-:Y:S01]  /*37c0*/  ISETP.GT.AND P6, PT, R137, 0xb, PT ;  /* 0x0000000b8900780c */ /* 0x000fe20003fc4270 */
[----:B------:R-:W5:Y:S02]  /*37d0*/  @P5 LDG.E.U16 R158, desc[UR22][R120.64] ;  /* 0x00000016789e5981 */ /* 0x000f64000c1e1500 */
[----:B------:R-:W-:-:S02]  /*37e0*/  IMAD.WIDE R40, R221, 0x2, R40 ;  /* 0x00000002dd287825 */ /* 0x000fc400078e0228 */
[----:B------:R-:W5:Y:S01]  /*37f0*/  @P5 LDG.E.U16 R160, desc[UR22][R110.64] ;  /* 0x000000166ea05981 */ /* 0x000f62000c1e1500 */
[----:B------:R-:W-:Y:S01]  /*3800*/  ISETP.GT.AND P5, PT, R137, 0xc, PT ;  /* 0x0000000c8900780c */ /* 0x000fe20003fa4270 */
[C---:B------:R-:W-:Y:S02]  /*3810*/  IMAD.WIDE R38, R221.reuse, 0x2, R38 ;  /* 0x00000002dd267825 */ /* 0x040fe400078e0226 */
[----:B------:R-:W5:Y:S02]  /*3820*/  @P2 LDG.E.U16 R169, desc[UR22][R46.64] ;  /* 0x000000162ea92981 */ /* 0x000f64000c1e1500 */
[----:B------:R-:W-:Y:S02]  /*3830*/  IMAD.WIDE R128, R221, 0x2, R128 ;  /* 0x00000002dd807825 */ /* 0x000fe400078e0280 */
[----:B------:R-:W5:Y:S01]  /*3840*/  @P2 LDG.E.U16 R171, desc[UR22][R48.64] ;  /* 0x0000001630ab2981 */ /* 0x000f62000c1e1500 */
[----:B------:R-:W-:Y:S01]  /*3850*/  ISETP.GT.AND P2, PT, R137, 0xe, PT ;  /* 0x0000000e8900780c */ /* 0x000fe20003f44270 */
[----:B------:R-:W-:-:S02]  /*3860*/  IMAD.WIDE R130, R221, 0x2, R130 ;  /* 0x00000002dd827825 */ /* 0x000fc400078e0282 */
[----:B------:R-:W5:Y:S02]  /*3870*/  @P3 LDG.E.U16 R162, desc[UR22][R66.64] ;  /* 0x0000001642a23981 */ /* 0x000f64000c1e1500 */
[----:B------:R-:W-:Y:S02]  /*3880*/  IMAD.WIDE R100, R221, 0x2, R100 ;  /* 0x00000002dd647825 */ /* 0x000fe400078e0264 */
[----:B------:R-:W5:Y:S01]  /*3890*/  @P3 LDG.E.U16 R164, desc[UR22][R68.64] ;  /* 0x0000001644a43981 */ /* 0x000f62000c1e1500 */
[----:B------:R-:W-:Y:S01]  /*38a0*/  ISETP.GT.AND P3, PT, R137, 0x10, PT ;  /* 0x000000108900780c */ /* 0x000fe20003f64270 */
[C---:B------:R-:W-:Y:S02]  /*38b0*/  IMAD.WIDE R98, R221.reuse, 0x2, R98 ;  /* 0x00000002dd627825 */ /* 0x040fe400078e0262 */
[----:B------:R-:W5:Y:S02]  /*38c0*/  @P4 LDG.E.U16 R170, desc[UR22][R16.64] ;  /* 0x0000001610aa4981 */ /* 0x000f64000c1e1500 */
[----:B------:R-:W-:-:S02]  /*38d0*/  IMAD.WIDE R84, R221, 0x2, R84 ;  /* 0x00000002dd547825 */ /* 0x000fc400078e0254 */
[----:B------:R-:W5:Y:S01]  /*38e0*/  @P4 LDG.E.U16 R172, desc[UR22][R14.64] ;  /* 0x000000160eac4981 */ /* 0x000f62000c1e1500 */
[----:B------:R-:W-:Y:S01]  /*38f0*/  ISETP.GT.AND P4, PT, R137, 0x13, PT ;  /* 0x000000138900780c */ /* 0x000fe20003f84270 */
[C---:B------:R-:W-:Y:S01]  /*3900*/  IMAD.WIDE R82, R221.reuse, 0x2, R82 ;  /* 0x00000002dd527825 */ /* 0x040fe200078e0252 */
[----:B------:R-:W-:Y:S02]  /*3910*/  PRMT R173, RZ, 0x7610, R173 ;  /* 0x00007610ffad7816 */ /* 0x000fe400000000ad */
[----:B------:R-:W-:Y:S01]  /*3920*/  PRMT R175, RZ, 0x7610, R175 ;  /* 0x00007610ffaf7816 */ /* 0x000fe200000000af */
[C---:B------:R-:W-:Y:S01]  /*3930*/  IMAD.WIDE R56, R221.reuse, 0x2, R56 ;  /* 0x00000002dd387825 */ /* 0x040fe200078e0238 */
[----:B------:R-:W-:Y:S02]  /*3940*/  PRMT R166, RZ, 0x7610, R166 ;  /* 0x00007610ffa67816 */ /* 0x000fe400000000a6 */
[----:B------:R-:W-:Y:S01]  /*3950*/  PRMT R168, RZ, 0x7610, R168 ;  /* 0x00007610ffa87816 */ /* 0x000fe200000000a8 */
[----:B------:R-:W5:Y:S01]  /*3960*/  @P6 LDG.E.U16 R173, desc[UR22][R82.64] ;  /* 0x0000001652ad6981 */ /* 0x000f62000c1e1500 */
        /* <DEDUP_REMOVED lines=10> */
[----:B------:R-:W-:Y:S01]  /*3a10*/  PRMT R199, RZ, 0x7610, R199 ;  /* 0x00007610ffc77816 */ /* 0x000fe200000000c7 */
[----:B------:R-:W5:Y:S01]  /*3a20*/  @P5 LDG.E.U16 R168, desc[UR22][R100.64] ;  /* 0x0000001664a85981 */ /* 0x000f62000c1e1500 */
[----:B------:R-:W-:Y:S01]  /*3a30*/  ISETP.GT.AND P6, PT, R137, 0x11, PT ;  /* 0x000000118900780c */ /* 0x000fe20003fc4270 */
        /* <DEDUP_REMOVED lines=16> */
[C---:B------:R-:W-:Y:S01]  /*3b40*/  IMAD.WIDE R6, R221.reuse, 0x2, R6 ;  /* 0x00000002dd067825 */ /* 0x040fe200078e0206 */
[----:B------:R-:W-:Y:S02]  /*3b50*/  PRMT R191, RZ, 0x7610, R191 ;  /* 0x00007610ffbf7816 */ /* 0x000fe400000000bf */
[----:B------:R-:W-:Y:S01]  /*3b60*/  PRMT R193, RZ, 0x7610, R193 ;  /* 0x00007610ffc17816 */ /* 0x000fe200000000c1 */
[----:B------:R-:W-:Y:S01]  /*3b70*/  IMAD.WIDE R8, R221, 0x2, R8 ;  /* 0x00000002dd087825 */ /* 0x000fe200078e0208 */
[----:B------:R-:W-:-:S02]  /*3b80*/  PRMT R178, RZ, 0x7610, R178 ;  /* 0x00007610ffb27816 */ /* 0x000fc400000000b2 */
        /* <DEDUP_REMOVED lines=56> */
[----:B------:R-:W-:-:S03]  /*3f10*/  ISETP.GT.AND P5, PT, R137, 0xf, PT ;  /* 0x0000000f8900780c */ /* 0x000fc60003fa4270 */
[----:B------:R-:W5:Y:S04]  /*3f20*/  @P3 LDG.E.U16 R213, desc[UR22][R90.64] ;  /* 0x000000165ad53981 */ /* 0x000f68000c1e1500 */
[----:B------:R-:W5:Y:S01]  /*3f30*/  @P3 LDG.E.U16 R215, desc[UR22][R92.64] ;  /* 0x000000165cd73981 */ /* 0x000f62000c1e1500 */
[----:B------:R-:W-:-:S03]  /*3f40*/  ISETP.GT.AND P3, PT, R137, 0x1e, PT ;  /* 0x0000001e8900780c */ /* 0x000fc60003f64270 */
[----:B------:R-:W5:Y:S04]  /*3f50*/  @P4 LDG.E.U16 R206, desc[UR22][R8.64] ;  /* 0x0000001608ce4981 */ /* 0x000f68000c1e1500 */
[----:B------:R-:W5:Y:S01]  /*3f60*/  @P4 LDG.E.U16 R208, desc[UR22][R6.64] ;  /* 0x0000001606d04981 */ /* 0x000f62000c1e1500 */
[----:B------:R-:W-:Y:S02]  /*3f70*/  ISETP.GT.AND P4, PT, R137, 0x1f, PT ;  /* 0x0000001f8900780c */ /* 0x000fe40003f84270 */
[----:B------:R-:W-:Y:S02]  /*3f80*/  PRMT R202, RZ, 0x7610, R202 ;  /* 0x00007610ffca7816 */ /* 0x000fe400000000ca */
[----:B------:R-:W-:Y:S02]  /*3f90*/  PRMT R204, RZ, 0x7610, R204 ;  /* 0x00007610ffcc7816 */ /* 0x000fe400000000cc */
[----:B------:R-:W-:-:S02]  /*3fa0*/  PRMT R174, RZ, 0x7610, R174 ;  /* 0x00007610ffae7816 */ /* 0x000fc400000000ae */
[----:B------:R-:W-:Y:S01]  /*3fb0*/  PRMT R176, RZ, 0x7610, R176 ;  /* 0x00007610ffb07816 */ /* 0x000fe200000000b0 */
[----:B------:R-:W5:Y:S01]  /*3fc0*/  @P6 LDG.E.U16 R202, desc[UR22][R24.64] ;  /* 0x0000001618ca6981 */ /* 0x000f62000c1e1500 */
[----:B------:R-:W-:Y:S02]  /*3fd0*/  PRMT R192, RZ, 0x7610, R192 ;  /* 0x00007610ffc07816 */ /* 0x000fe400000000c0 */
[----:B------:R-:W-:Y:S01]  /*3fe0*/  PRMT R194, RZ, 0x7610, R194 ;  /* 0x00007610ffc27816 */ /* 0x000fe200000000c2 */
[----:B------:R-:W5:Y:S01]  /*3ff0*/  @P6 LDG.E.U16 R204, desc[UR22][R22.64] ;  /* 0x0000001616cc6981 */ /* 0x000f62000c1e1500 */
[----:B------:R-:W-:Y:S02]  /*4000*/  PRMT R217, RZ, 0x7610, R217 ;  /* 0x00007610ffd97816 */ /* 0x000fe400000000d9 */
[----:B------:R-:W-:Y:S01]  /*4010*/  PRMT R219, RZ, 0x7610, R219 ;  /* 0x00007610ffdb7816 */ /* 0x000fe200000000db */
[----:B------:R-:W5:Y:S01]  /*4020*/  @P5 LDG.E.U16 R174, desc[UR22][R118.64] ;  /* 0x0000001676ae5981 */ /* 0x000f62000c1e1500 */
[----:B------:R-:W-:-:S02]  /*4030*/  PRMT R210, RZ, 0x7610, R210 ;  /* 0x00007610ffd27816 */ /* 0x000fc400000000d2 */
[----:B------:R-:W-:Y:S01]  /*4040*/  PRMT R212, RZ, 0x7610, R212 ;  /* 0x00007610ffd47816 */ /* 0x000fe200000000d4 */
[----:B------:R-:W5:Y:S04]  /*4050*/  @P3 LDG.E.U16 R217, desc[UR22][R122.64] ;  /* 0x000000167ad93981 */ /* 0x000f68000c1e1500 */
[----:B------:R-:W5:Y:S04]  /*4060*/  @P3 LDG.E.U16 R219, desc[UR22][R112.64] ;  /* 0x0000001670db3981 */ /* 0x000f68000c1e1500 */
[----:B------:R-:W5:Y:S04]  /*4070*/  @P5 LDG.E.U16 R176, desc[UR22][R108.64] ;  /* 0x000000166cb05981 */ /* 0x000f68000c1e1500 */
[----:B------:R-:W5:Y:S04]  /*4080*/  @P2 LDG.E.U16 R192, desc[UR22][R116.64] ;  /* 0x0000001674c02981 */ /* 0x000f68000c1e1500 */
[----:B------:R-:W5:Y:S04]  /*4090*/  @P2 LDG.E.U16 R194, desc[UR22][R106.64] ;  /* 0x000000166ac22981 */ /* 0x000f68000c1e1500 */
[----:B------:R-:W5:Y:S04]  /*40a0*/  @P4 LDG.E.U16 R210, desc[UR22][R114.64] ;  /* 0x0000001672d24981 */ /* 0x000f68000c1e1500 */
[----:B------:R-:W5:Y:S01]  /*40b0*/  @P4 LDG.E.U16 R212, desc[UR22][R104.64] ;  /* 0x0000001668d44981 */ /* 0x000f62000c1e1500 */
[----:B------:R-:W-:Y:S01]  /*40c0*/  BAR.SYNC.DEFER_BLOCKING 0x0 ;  /* 0x0000000000007b1d */ /* 0x000fe20000010000 */
[----:B------:R-:W-:-:S02]  /*40d0*/  ISETP.GE.AND P6, PT, R142, R137, PT ;  /* 0x000000898e00720c */ /* 0x000fc40003fc6270 */
[----:B------:R-:W-:Y:S02]  /*40e0*/  PRMT R214, RZ, 0x7610, R214 ;  /* 0x00007610ffd67816 */ /* 0x000fe400000000d6 */
[----:B------:R-:W-:-:S09]  /*40f0*/  PRMT R216, RZ, 0x7610, R216 ;  /* 0x00007610ffd87816 */ /* 0x000fd200000000d8 */
[----:B------:R-:W5:Y:S04]  /*4100*/  @!P6 LDG.E.U16 R214, desc[UR22][R102.64] ;  /* 0x0000001666d6e981 */ /* 0x000f68000c1e1500 */
[----:B------:R-:W5:Y:S04]  /*4110*/  @!P6 LDG.E.U16 R216, desc[UR22][R196.64] ;  /* 0x00000016c4d8e981 */ /* 0x000f68000c1e1500 */
[----:B---3--:R0:W-:Y:S04]  /*4120*/  STS.U16 [R180+UR9+0x8000], R145 ;  /* 0x00800091b4007988 */ /* 0x0081e80008000409 */
[----:B--2---:R0:W-:Y:S04]  /*4130*/  STS.U16 [R180+UR9+0xc000], R151 ;  /* 0x00c00097b4007988 */ /* 0x0041e80008000409 */
[----:B----4-:R0:W-:Y:S04]  /*4140*/  STS.U16 [R180+UR9+0x8400], R165 ;  /* 0x008400a5b4007988 */ /* 0x0101e80008000409 */
[----:B-----5:R0:W-:Y:S01]  /*4150*/  STS.U16 [R180+UR9+0xc400], R167 ;  /* 0x00c400a7b4007988 */ /* 0x0201e20008000409 */
[----:B------:R-:W-:-:S04]  /*4160*/  ULEA UR11, UR24, UR9, 0x3 ;  /* 0x00000009180b7291 */ /* 0x000fc8000f8e18ff */
[----:B------:R-:W-:Y:S01]  /*4170*/  UIADD3 UR11, UPT, UPT, UR11, 0x10800, URZ ;  /* 0x000108000b0b7890 */ /* 0x000fe2000fffe0ff */
        /* <DEDUP_REMOVED lines=62> */
[----:B------:R1:W-:Y:S06]  /*4560*/  MEMBAR.ALL.CTA ;  /* 0x0000000000007992 */ /* 0x0003ec0000008000 */
[----:B-1----:R-:W1:Y:S02]  /*4570*/  FENCE.VIEW.ASYNC.S ;  /* 0x00000000000073c6 */ /* 0x002e640000000000 */
[----:B-1----:R-:W-:Y:S06]  /*4580*/  BAR.SYNC.DEFER_BLOCKING 0x0 ;  /* 0x0000000000007b1d */ /* 0x002fec0000010000 */
[----:B------:R-:W-:Y:S05]  /*4590*/  @P0 BRA `(.L_x_9) ;  /* 0x0000000000900947 */ /* 0x000fea0003800000 */
[----:B------:R-:W-:Y:S02]  /*45a0*/  UIADD3 UR25, UPT, UPT, UR8, 0x10, URZ ;  /* 0x0000001008197890 */ /* 0x000fe4000fffe0ff */
[----:B------:R-:W-:Y:S02]  /*45b0*/  UIADD3 UR42, UPT, UPT, UR8, 0x10, URZ ;  /* 0x00000010082a7890 */ /* 0x000fe4000fffe0ff */
[----:B------:R-:W-:Y:S02]  /*45c0*/  UIADD3 UR43, UPT, UPT, UR8, 0x20, URZ ;  /* 0x00000020082b7890 */ /* 0x000fe4000fffe0ff */
[----:B------:R-:W-:Y:S02]  /*45d0*/  UIADD3 UR48, UPT, UPT, UR8, 0x20, URZ ;  /* 0x0000002008307890 */ /* 0x000fe4000fffe0ff */
[----:B------:R-:W-:Y:S01]  /*45e0*/  UIADD3 UR49, UPT, UPT, UR8, 0x30, URZ ;  /* 0x0000003008317890 */ /* 0x000fe2000fffe0ff */
[----:B------:R-:W-:Y:S01]  /*45f0*/  UMOV UR20, 0x0 ;  /* 0x0000000000147882 */ /* 0x000fe20000000000 */
[----:B------:R-:W-:Y:S01]  /*4600*/  UMOV UR21, 0x8048490 ;  /* 0x0804849000157882 */ /* 0x000fe20000000000 */
[----:B------:R-:W-:Y:S01]  /*4610*/  UMOV UR19, 0x40004040 ;  /* 0x4000404000137882 */ /* 0x000fe20000000000 */
[----:B------:R-:W-:-:S02]  /*4620*/  UIADD3 UR54, UPT, UPT, UR8, 0x30, URZ ;  /* 0x0000003008367890 */ /* 0x000fc4000fffe0ff */
[----:B------:R1:W-:Y:S01]  /*4630*/  UTCHMMA gdesc[UR18], gdesc[UR16], tmem[UR8], tmem[UR20], idesc[UR21], UPT ;  /* 0x00ff1410120075ea */ /* 0x0003e2000b800008 */
[----:B------:R-:W-:Y:S01]  /*4640*/  UMOV UR38, 0x0 ;  /* 0x0000000000267882 */ /* 0x000fe20000000000 */
[----:B------:R-:W-:Y:S01]  /*4650*/  UMOV UR39, 0x8048490 ;  /* 0x0804849000277882 */ /* 0x000fe20000000000 */
[----:B------:R-:W-:Y:S01]  /*4660*/  UMOV UR40, 0x0 ;  /* 0x0000000000287882 */ /* 0x000fe20000000000 */
[----:B------:R-:W-:Y:S01]  /*4670*/  UMOV UR41, 0x8048490 ;  /* 0x0804849000297882 */ /* 0x000fe20000000000 */
[----:B------:R-:W-:Y:S01]  /*4680*/  UMOV UR44, 0x0 ;  /* 0x00000000002c7882 */ /* 0x000fe20000000000 */
[----:B------:R-:W-:Y:S01]  /*4690*/  UMOV UR45, 0x8048490 ;  /* 0x08048490002d7882 */ /* 0x000fe20000000000 */
[----:B------:R1:W-:Y:S01]  /*46a0*/  UTCHMMA gdesc[UR12], gdesc[UR14], tmem[UR8], tmem[UR38], idesc[UR39], UPT ;  /* 0x00ff260e0c0075ea */ /* 0x0003e2000b800008 */
        /* <DEDUP_REMOVED lines=8> */
[----:B------:R-:W-:Y:S01]  /*4730*/  UMOV UR6, UR11 ;  /* 0x0000000b00067c82 */ /* 0x000fe20008000000 */
[----:B------:R-:W-:Y:S01]  /*4740*/  UMOV UR7, URZ ;  /* 0x000000ff00077c82 */ /* 0x000fe20008000000 */
[----:B------:R1:W-:Y:S01]  /*4750*/  UTCHMMA gdesc[UR30], gdesc[UR16], tmem[UR43], tmem[UR46], idesc[UR47], UPT ;  /* 0x00ff2e101e0075ea */ /* 0x0003e2000b80002b */
[----:B------:R-:W-:Y:S01]  /*4760*/  UMOV UR56, 0x0 ;  /* 0x0000000000387882 */ /* 0x000fe20000000000 */
[----:B------:R-:W-:Y:S01]  /*4770*/  UMOV UR57, 0x8048490 ;  /* 0x0804849000397882 */ /* 0x000fe20000000000 */
[----:B------:R1:W-:Y:S01]  /*4780*/  UTCHMMA gdesc[UR32], gdesc[UR14], tmem[UR48], tmem[UR50], idesc[UR51], UPT ;  /* 0x00ff320e200075ea */ /* 0x0003e2000b800030 */
[----:B------:R-:W-:Y:S01]  /*4790*/  UMOV UR4, UR6 ;  /* 0x0000000600047c82 */ /* 0x000fe20008000000 */
[----:B------:R1:W-:Y:S01]  /*47a0*/  UTCHMMA gdesc[UR34], gdesc[UR16], tmem[UR49], tmem[UR52], idesc[UR53], UPT ;  /* 0x00ff3410220075ea */ /* 0x0003e2000b800031 */
[----:B------:R1:W-:Y:S01]  /*47b0*/  UTCHMMA gdesc[UR36], gdesc[UR14], tmem[UR54], tmem[UR56], idesc[UR57], UPT ;  /* 0x00ff380e240075ea */ /* 0x0003e2000b800036 */
[----:B------:R1:W-:Y:S01]  /*47c0*/  UTCBAR [UR4], URZ ;  /* 0x000000ff040073e9 */ /* 0x0003e200080000ff */
[----:B------:R-:W-:Y:S01]  /*47d0*/  NOP ;  /* 0x0000000000007918 */ /* 0x000fe20000000000 */
.L_x_9:
[----:B------:R-:W-:Y:S01]  /*47e0*/  UIADD3 UR24, UPT, UPT, UR24, 0x1, URZ ;  /* 0x0000000118187890 */ /* 0x000fe2000fffe0ff */
[----:B------:R-:W-:Y:S02]  /*47f0*/  VIADD R133, R133, 0xffffffff ;  /* 0xffffffff85857836 */ /* 0x000fe40000000000 */
[----:B------:R-:W-:Y:S01]  /*4800*/  IMAD.MOV.U32 R102, RZ, RZ, R218 ;  /* 0x000000ffff667224 */ /* 0x000fe200078e00da */
[----:B------:R-:W-:Y:S01]  /*4810*/  UISETP.GT.AND UP1, UPT, UR24, 0x1, UPT ;  /* 0x000000011800788c */ /* 0x000fe2000bf24270 */
[----:B------:R-:W-:Y:S01]  /*4820*/  IMAD.MOV.U32 R103, RZ, RZ, R225 ;  /* 0x000000ffff677224 */ /* 0x000fe200078e00e1 */
[----:B------:R-:W-:Y:S01]  /*4830*/  ISETP.NE.U32.AND P2, PT, R133, RZ, PT ;  /* 0x000000ff8500720c */ /* 0x000fe20003f45070 */
[----:B------:R-:W-:Y:S01]  /*4840*/  VIADD R137, R137, 0xffffffe0 ;  /* 0xffffffe089897836 */ /* 0x000fe20000000000 */
[----:B-1----:R-:W-:Y:S01]  /*4850*/  USEL UR4, URZ, 0x1, !UP1 ;  /* 0x00000001ff047887 */ /* 0x002fe2000c800000 */
[----:B------:R-:W-:Y:S01]  /*4860*/  IMAD.WIDE R102, R223, 0x2, R102 ;  /* 0x00000002df667825 */ /* 0x000fe200078e0266 */
[----:B------:R-:W-:-:S02]  /*4870*/  USEL UR24, UR24, URZ, !UP1 ;  /* 0x000000ff18187287 */ /* 0x000fc4000c800000 */
[----:B------:R-:W-:Y:S01]  /*4880*/  ULOP3.LUT UR6, UR5, UR4, URZ, 0x3c, !UPT ;  /* 0x0000000405067292 */ /* 0x000fe2000f8e3cff */
[----:B------:R-:W-:Y:S02]  /*4890*/  IMAD.MOV.U32 R218, RZ, RZ, R102 ;  /* 0x000000ffffda7224 */ /* 0x000fe400078e0066 */
[----:B------:R-:W-:Y:S01]  /*48a0*/  UMOV UR4, UR5 ;  /* 0x0000000500047c82 */ /* 0x000fe20008000000 */
[----:B------:R-:W-:-:S03]  /*48b0*/  IMAD.MOV.U32 R225, RZ, RZ, R103 ;  /* 0x000000ffffe17224 */ /* 0x000fc600078e0067 */
[----:B------:R-:W-:Y:S01]  /*48c0*/  UMOV UR5, UR6 ;  /* 0x0000000600057c82 */ /* 0x000fe20008000000 */
[----:B------:R-:W-:Y:S05]  /*48d0*/  @P2 BRA `(.L_x_10) ;  /* 0xffffffe800582947 */ /* 0x000fea000383ffff */
.L_x_7:
[----:B------:R-:W-:-:S13]  /*48e0*/  ISETP.GE.AND P0, PT, R179, 0x20, PT ;  /* 0x00000020b300780c */ /* 0x000fda0003f06270 */
[----:B------:R-:W-:Y:S05]  /*48f0*/  @!P0 BRA `(.L_x_11) ;  /* 0x0000000000108947 */ /* 0x000fea0003800000 */
[----:B------:R-:W-:-:S06]  /*4900*/  USHF.L.U32 UR4, UR4, 0x1f, URZ ;  /* 0x0000001f04047899 */ /* 0x000fcc00080006ff */
[----:B------:R-:W-:-:S04]  /*4910*/  IMAD.U32 R2, RZ, RZ, UR4 ;  /* 0x00000004ff027e24 */ /* 0x000fc8000f8e00ff */
[----:B------:R-:W1:Y:S02]  /*4920*/  SYNCS.PHASECHK.TRANS64.TRYWAIT P0, [UR11], R2 ;  /* 0x00000002ff0075a7 */ /* 0x000e64000800110b */
[----:B-1----:R-:W-:Y:S05]  /*4930*/  @!P0 BRA `(.L_x_12) ;  /* 0x0000000c00fc8947 */ /* 0x002fea0003800000 */
.L_x_11:
[----:B------:R-:W-:Y:S01]  /*4940*/  BAR.SYNC.DEFER_BLOCKING 0x0 ;  /* 0x0000000000007b1d */ /* 0x000fe20000010000 */
[C---:B------:R-:W-:Y:S01]  /*4950*/  IMAD.SHL.U32 R2, R135.reuse, 0x10, RZ ;  /* 0x0000001087027824 */ /* 0x040fe200078e00ff */
[----:B------:R-:W-:Y:S01]  /*4960*/  LEA R136, R136, UR9, 0x4 ;  /* 0x0000000988887c11 */ /* 0x000fe2000f8e20ff */
[----:B------:R-:W-:Y:S02]  /*4970*/  IMAD.SHL.U32 R135, R135, 0x20, RZ ;  /* 0x0000002087877824 */ /* 0x000fe400078e00ff */
[----:B------:R-:W-:Y:S01]  /*4980*/  VIADD R3, R0, 0x3 ;  /* 0x0000000300037836 */ /* 0x000fe20000000000 */
[----:B------:R-:W-:Y:S01]  /*4990*/  LOP3.LUT R2, R2, 0x7f0, RZ, 0xc0, !PT ;  /* 0x000007f002027812 */ /* 0x000fe200078ec0ff */
[----:B------:R-:W1:Y:S01]  /*49a0*/  LDCU.128 UR4, c[0x0][0x390] ;  /* 0x00007200ff0477ac */ /* 0x000e620008000c00 */
[----:B------:R-:W-:-:S04]  /*49b0*/  LOP3.LUT R135, R135, 0x1000, RZ, 0xc0, !PT ;  /* 0x0000100087877812 */ /* 0x000fc800078ec0ff */
[----:B------:R-:W-:Y:S01]  /*49c0*/  IADD3 R135, PT, PT, R2, UR9, R135 ;  /* 0x0000000902877c10 */ /* 0x000fe2000fffe087 */
[----:B------:R-:W-:Y:S01]  /*49d0*/  VIADD R2, R0, 0x4 ;  /* 0x0000000400027836 */ /* 0x000fe20000000000 */
[----:B------:R-:W2:Y:S02]  /*49e0*/  @!P1 SYNCS.CCTL.IV [UR9+0x10800] ;  /* 0x01080000ff0099b1 */ /* 0x000ea40008000009 */
[----:B--2---:R-:W-:Y:S01]  /*49f0*/  BAR.SYNC.DEFER_BLOCKING 0x0 ;  /* 0x0000000000007b1d */ /* 0x004fe20000010000 */
[----:B-1----:R-:W-:Y:S02]  /*4a00*/  ISETP.GE.AND P2, PT, R3, UR7, PT ;  /* 0x0000000703007c0c */ /* 0x002fe4000bf46270 */
[----:B------:R-:W-:Y:S02]  /*4a10*/  ISETP.GE.AND P6, PT, R2, UR7, PT ;  /* 0x0000000702007c0c */ /* 0x000fe4000bfc6270 */
[----:B------:R-:W-:Y:S02]  /*4a20*/  ISETP.GE.AND P3, PT, R134, UR6, PT ;  /* 0x0000000686007c0c */ /* 0x000fe4000bf66270 */
[C---:B------:R-:W-:Y:S01]  /*4a30*/  ISETP.GE.AND P4, PT, R0.reuse, UR7, PT ;  /* 0x0000000700007c0c */ /* 0x040fe2000bf86270 */
[----:B------:R-:W1:Y:S01]  /*4a40*/  LDTM.x32 R4, tmem[UR10] ;  /* 0x0000000a000479ee */ /* 0x000e6200082c0000 */
[----:B------:R-:W-:-:S02]  /*4a50*/  ISETP.LT.AND P3, PT, R0, UR7, !P3 ;  /* 0x0000000700007c0c */ /* 0x000fc4000df61270 */
[----:B------:R-:W-:Y:S01]  /*4a60*/  ISETP.LT.AND P4, PT, R183, UR6, !P4 ;  /* 0x00000006b7007c0c */ /* 0x000fe2000e781270 */
[----:B------:R-:W2:Y:S01]  /*4a70*/  @!P1 SYNCS.CCTL.IV [UR9+0x10808] ;  /* 0x01080800ff0099b1 */ /* 0x000ea20008000009 */
[----:B------:R-:W-:Y:S01]  /*4a80*/  NOP ;  /* 0x0000000000007918 */ /* 0x000fe20000000000 */
[----:B------:R-:W3:Y:S01]  /*4a90*/  LDCU UR9, c[0x0][0x3b8] ;  /* 0x00007700ff0977ac */ /* 0x000ee20008000800 */
[----:B-1----:R-:W-:Y:S02]  /*4aa0*/  F2FP.BF16.F32.PACK_AB R4, R5, R4 ;  /* 0x000000040504723e */ /* 0x002fe400000010ff */
[----:B------:R-:W-:Y:S02]  /*4ab0*/  F2FP.BF16.F32.PACK_AB R20, R21, R20 ;  /* 0x000000141514723e */ /* 0x000fe400000010ff */
[----:B------:R-:W-:Y:S02]  /*4ac0*/  F2FP.BF16.F32.PACK_AB R5, R7, R6 ;  /* 0x000000060705723e */ /* 0x000fe400000010ff */
[----:B------:R-:W-:-:S02]  /*4ad0*/  F2FP.BF16.F32.PACK_AB R21, R23, R22 ;  /* 0x000000161715723e */ /* 0x000fc400000010ff */
[----:B------:R-:W-:Y:S01]  /*4ae0*/  F2FP.BF16.F32.PACK_AB R6, R9, R8 ;  /* 0x000000080906723e */ /* 0x000fe200000010ff */
[C---:B------:R-:W-:Y:S01]  /*4af0*/  VIADD R9, R0.reuse, 0x2 ;  /* 0x0000000200097836 */ /* 0x040fe20000000000 */
[----:B------:R-:W-:Y:S01]  /*4b00*/  F2FP.BF16.F32.PACK_AB R7, R11, R10 ;  /* 0x0000000a0b07723e */ /* 0x000fe200000010ff */
[----:B------:R-:W1:Y:S01]  /*4b10*/  LDC R8, c[0x0][0x3b4] ;  /* 0x0000ed00ff087b82 */ /* 0x000e620000000800 */
[----:B------:R-:W-:Y:S01]  /*4b20*/  F2FP.BF16.F32.PACK_AB R22, R25, R24 ;  /* 0x000000181916723e */ /* 0x000fe200000010ff */
[----:B------:R-:W-:Y:S01]  /*4b30*/  VIADD R10, R0, 0x1 ;  /* 0x00000001000a7836 */ /* 0x000fe20000000000 */
[----:B------:R-:W-:Y:S01]  /*4b40*/  F2FP.BF16.F32.PACK_AB R23, R27, R26 ;  /* 0x0000001a1b17723e */ /* 0x000fe200000010ff */
[----:B--2---:R-:W-:Y:S01]  /*4b50*/  STS.128 [R135], R4 ;  /* 0x0000000487007388 */ /* 0x004fe20000000c00 */
[----:B------:R-:W-:Y:S02]  /*4b60*/  F2FP.BF16.F32.PACK_AB R28, R29, R28 ;  /* 0x0000001c1d1c723e */ /* 0x000fe400000010ff */
[----:B------:R-:W-:Y:S01]  /*4b70*/  F2FP.BF16.F32.PACK_AB R29, R31, R30 ;  /* 0x0000001e1f1d723e */ /* 0x000fe200000010ff */
[----:B------:R2:W-:Y:S01]  /*4b80*/  STS.128 [R135+0x800], R20 ;  /* 0x0008001487007388 */ /* 0x0005e20000000c00 */
[----:B------:R-:W-:-:S02]  /*4b90*/  F2FP.BF16.F32.PACK_AB R30, R33, R32 ;  /* 0x00000020211e723e */ /* 0x000fc400000010ff */
[----:B------:R-:W-:Y:S01]  /*4ba0*/  F2FP.BF16.F32.PACK_AB R31, R35, R34 ;  /* 0x00000022231f723e */ /* 0x000fe200000010ff */
[----:B------:R-:W-:Y:S01]  /*4bb0*/  BAR.SYNC.DEFER_BLOCKING 0x0 ;  /* 0x0000000000007b1d */ /* 0x000fe20000010000 */
[----:B------:R-:W-:Y:S01]  /*4bc0*/  ISETP.GE.AND P1, PT, R10, UR7, PT ;  /* 0x000000070a007c0c */ /* 0x000fe2000bf26270 */
[C---:B------:R-:W-:Y:S01]  /*4bd0*/  VIADD R10, R0.reuse, 0x5 ;  /* 0x00000005000a7836 */ /* 0x040fe20000000000 */
[----:B------:R-:W-:Y:S01]  /*4be0*/  ISETP.GE.AND P0, PT, R9, UR7, PT ;  /* 0x0000000709007c0c */ /* 0x000fe2000bf06270 */
[----:B---3--:R-:W-:-:S04]  /*4bf0*/  IMAD R9, R0, UR9, RZ ;  /* 0x0000000900097c24 */ /* 0x008fc8000f8e02ff */
[----:B------:R-:W-:Y:S01]  /*4c00*/  VIADD R11, R9, UR9 ;  /* 0x00000009090b7c36 */ /* 0x000fe20008000000 */
[----:B--2---:R-:W-:Y:S01]  /*4c10*/  F2FP.BF16.F32.PACK_AB R20, R13, R12 ;  /* 0x0000000c0d14723e */ /* 0x004fe200000010ff */
[----:B-1----:R-:W-:Y:S01]  /*4c20*/  IMAD R3, R134, R8, RZ ;  /* 0x0000000886037224 */ /* 0x002fe200078e02ff */
[----:B------:R-:W-:Y:S01]  /*4c30*/  F2FP.BF16.F32.PACK_AB R21, R15, R14 ;  /* 0x0000000e0f15723e */ /* 0x000fe200000010ff */
[----:B------:R-:W-:Y:S01]  /*4c40*/  VIADD R15, R11, UR9 ;  /* 0x000000090b0f7c36 */ /* 0x000fe20008000000 */
[----:B------:R-:W-:Y:S01]  /*4c50*/  F2FP.BF16.F32.PACK_AB R22, R17, R16 ;  /* 0x000000101116723e */ /* 0x000fe200000010ff */
[----:B------:R-:W-:Y:S01]  /*4c60*/  IMAD R4, R8, 0x100, R3 ;  /* 0x0000010008047824 */ /* 0x000fe200078e0203 */
[----:B------:R-:W-:Y:S01]  /*4c70*/  F2FP.BF16.F32.PACK_AB R23, R19, R18 ;  /* 0x000000121317723e */ /* 0x000fe200000010ff */
[----:B------:R-:W-:Y:S01]  /*4c80*/  VIADD R14, R0, 0x6 ;  /* 0x00000006000e7836 */ /* 0x000fe20000000000 */
[----:B------:R-:W-:Y:S01]  /*4c90*/  LEA R2, P5, R3, UR4, 0x1 ;  /* 0x0000000403027c11 */ /* 0x000fe2000f8a08ff */
[----:B------:R-:W-:Y:S01]  /*4ca0*/  VIADD R19, R15, UR9 ;  /* 0x000000090f137c36 */ /* 0x000fe20008000000 */
[----:B------:R-:W-:Y:S02]  /*4cb0*/  LDS.128 R24, [R136] ;  /* 0x0000000088187984 */ /* 0x000fe40000000c00 */
[----:B------:R-:W-:-:S02]  /*4cc0*/  LEA.HI.X.SX32 R3, R3, UR5, 0x1, P5 ;  /* 0x0000000503037c11 */ /* 0x000fc4000a8f0eff */
[C---:B------:R-:W-:Y:S01]  /*4cd0*/  LEA R12, P5, R4.reuse, UR4, 0x1 ;  /* 0x00000004040c7c11 */ /* 0x040fe2000f8a08ff */
[----:B------:R-:W1:Y:S03]  /*4ce0*/  LDS.128 R36, [R136+0x1000] ;  /* 0x0010000088247984 */ /* 0x000e660000000c00 */
[----:B------:R-:W-:Y:S01]  /*4cf0*/  LEA.HI.X.SX32 R13, R4, UR5, 0x1, P5 ;  /* 0x00000005040d7c11 */ /* 0x000fe2000a8f0eff */
[----:B------:R-:W-:Y:S01]  /*4d00*/  BAR.SYNC.DEFER_BLOCKING 0x0 ;  /* 0x0000000000007b1d */ /* 0x000fe20000010000 */
[----:B------:R-:W-:Y:S01]  /*4d10*/  ISETP.LT.AND P5, PT, R134, UR6, !P1 ;  /* 0x0000000686007c0c */ /* 0x000fe2000cfa1270 */
[----:B------:R-:W-:Y:S01]  /*4d20*/  IMAD.WIDE R4, R9, 0x2, R2 ;  /* 0x0000000209047825 */ /* 0x000fe200078e0202 */
[----:B------:R-:W-:-:S03]  /*4d30*/  ISETP.LT.AND P1, PT, R183, UR6, !P1 ;  /* 0x00000006b7007c0c */ /* 0x000fc6000cf21270 */
[----:B------:R-:W-:-:S04]  /*4d40*/  IMAD.WIDE R6, R9, 0x2, R12 ;  /* 0x0000000209067825 */ /* 0x000fc800078e020c */
[----:B------:R-:W-:Y:S01]  /*4d50*/  IMAD.WIDE R8, R11, 0x2, R2 ;  /* 0x000000020b087825 */ /* 0x000fe200078e0202 */
[----:B------:R2:W-:Y:S04]  /*4d60*/  STS.128 [R135], R20 ;  /* 0x0000001487007388 */ /* 0x0005e80000000c00 */
[----:B------:R-:W-:Y:S01]  /*4d70*/  STS.128 [R135+0x800], R28 ;  /* 0x0008001c87007388 */ /* 0x000fe20000000c00 */
[----:B------:R-:W-:Y:S01]  /*4d80*/  BAR.SYNC.DEFER_BLOCKING 0x0 ;  /* 0x0000000000007b1d */ /* 0x000fe20000010000 */
[----:B-1----:R-:W-:Y:S02]  /*4d90*/  PRMT R16, R36, 0x7632, R16 ;  /* 0x0000763224107816 */ /* 0x002fe40000000010 */
[----:B--2---:R-:W-:Y:S01]  /*4da0*/  PRMT R22, R25, 0x7632, R22 ;  /* 0x0000763219167816 */ /* 0x004fe20000000016 */
[----:B------:R-:W-:-:S02]  /*4db0*/  VIADD R21, R19, UR9 ;  /* 0x0000000913157c36 */ /* 0x000fc40008000000 */
[----:B------:R-:W-:Y:S02]  /*4dc0*/  VIADD R20, R0, 0x9 ;  /* 0x0000000900147836 */ /* 0x000fe40000000000 */
[----:B------:R-:W-:Y:S01]  /*4dd0*/  VIADD R23, R21, UR9 ;  /* 0x0000000915177c36 */ /* 0x000fe20008000000 */
[----:B------:R1:W-:Y:S01]  /*4de0*/  @P3 STG.E.U16 desc[UR22][R4.64], R24 ;  /* 0x0000001804003986 */ /* 0x0003e2000c101516 */
[----:B------:R-:W-:-:S03]  /*4df0*/  ISETP.GE.AND P3, PT, R10, UR7, PT ;  /* 0x000000070a007c0c */ /* 0x000fc6000bf66270 */
[----:B------:R2:W-:Y:S01]  /*4e00*/  @P4 STG.E.U16 desc[UR22][R6.64], R36 ;  /* 0x0000002406004986 */ /* 0x0005e2000c101516 */
[----:B------:R-:W-:Y:S02]  /*4e10*/  ISETP.LT.AND P4, PT, R134, UR6, !P0 ;  /* 0x0000000686007c0c */ /* 0x000fe4000c781270 */
[----:B------:R-:W-:Y:S01]  /*4e20*/  ISETP.LT.AND P0, PT, R183, UR6, !P0 ;  /* 0x00000006b7007c0c */ /* 0x000fe2000c701270 */
[----:B-1----:R-:W-:Y:S01]  /*4e30*/  IMAD.WIDE R4, R11, 0x2, R12 ;  /* 0x000000020b047825 */ /* 0x002fe200078e020c */
[----:B--2---:R-:W-:-:S03]  /*4e40*/  PRMT R7, R24, 0x7632, R7 ;  /* 0x0000763218077816 */ /* 0x004fc60000000007 */
[----:B------:R-:W-:Y:S01]  /*4e50*/  IMAD.WIDE R10, R15, 0x2, R12 ;  /* 0x000000020f0a7825 */ /* 0x000fe200078e020c */
[----:B------:R-:W-:Y:S01]  /*4e60*/  PRMT R24, R37, 0x7632, R24 ;  /* 0x0000763225187816 */ /* 0x000fe20000000018 */
[----:B------:R1:W-:Y:S01]  /*4e70*/  @P5 STG.E.U16 desc[UR22][R8.64], R7 ;  /* 0x0000000708005986 */ /* 0x0003e2000c101516 */
[----:B------:R-:W-:-:S03]  /*4e80*/  ISETP.GE.AND P5, PT, R14, UR7, PT ;  /* 0x000000070e007c0c */ /* 0x000fc6000bfa6270 */
[----:B------:R2:W-:Y:S01]  /*4e90*/  @P1 STG.E.U16 desc[UR22][R4.64], R16 ;  /* 0x0000001004001986 */ /* 0x0005e2000c101516 */
[----:B------:R-:W-:Y:S02]  /*4ea0*/  ISETP.LT.AND P1, PT, R134, UR6, !P2 ;  /* 0x0000000686007c0c */ /* 0x000fe4000d721270 */
[----:B------:R-:W-:Y:S01]  /*4eb0*/  ISETP.LT.AND P2, PT, R183, UR6, !P2 ;  /* 0x00000006b7007c0c */ /* 0x000fe2000d741270 */
[----:B-1----:R-:W-:-:S04]  /*4ec0*/  IMAD.WIDE R6, R15, 0x2, R2 ;  /* 0x000000020f067825 */ /* 0x002fc800078e0202 */
[C---:B------:R-:W-:Y:S01]  /*4ed0*/  IMAD.WIDE R14, R19.reuse, 0x2, R2 ;  /* 0x00000002130e7825 */ /* 0x040fe200078e0202 */
[----:B------:R1:W-:Y:S03]  /*4ee0*/  @P4 STG.E.U16 desc[UR22][R6.64], R25 ;  /* 0x0000001906004986 */ /* 0x0003e6000c101516 */
[C---:B--2---:R-:W-:Y:S01]  /*4ef0*/  VIADD R4, R0.reuse, 0x8 ;  /* 0x0000000800047836 */ /* 0x044fe20000000000 */
[----:B------:R-:W-:Y:S01]  /*4f00*/  @P0 STG.E.U16 desc[UR22][R10.64], R37 ;  /* 0x000000250a000986 */ /* 0x000fe2000c101516 */
[----:B------:R-:W-:Y:S01]  /*4f10*/  VIADD R8, R0, 0x7 ;  /* 0x0000000700087836 */ /* 0x000fe20000000000 */
[----:B------:R-:W-:Y:S01]  /*4f20*/  ISETP.LT.AND P0, PT, R134, UR6, !P6 ;  /* 0x0000000686007c0c */ /* 0x000fe2000f701270 */
[----:B------:R-:W-:Y:S01]  /*4f30*/  IMAD.WIDE R16, R19, 0x2, R12 ;  /* 0x0000000213107825 */ /* 0x000fe200078e020c */
[----:B------:R-:W-:Y:S01]  /*4f40*/  ISETP.LT.AND P6, PT, R183, UR6, !P6 ;  /* 0x00000006b7007c0c */ /* 0x000fe2000f7c1270 */
[----:B------:R2:W-:Y:S01]  /*4f50*/  @P1 STG.E.U16 desc[UR22][R14.64], R22 ;  /* 0x000000160e001986 */ /* 0x0005e2000c101516 */
[----:B------:R-:W-:Y:S01]  /*4f60*/  ISETP.GE.AND P1, PT, R4, UR7, PT ;  /* 0x0000000704007c0c */ /* 0x000fe2000bf26270 */
[----:B------:R-:W-:Y:S01]  /*4f70*/  IMAD.WIDE R18, R21, 0x2, R2 ;  /* 0x0000000215127825 */ /* 0x000fe200078e0202 */
[----:B------:R-:W-:Y:S01]  /*4f80*/  ISETP.GE.AND P4, PT, R8, UR7, PT ;  /* 0x0000000708007c0c */ /* 0x000fe2000bf86270 */
[----:B------:R-:W-:Y:S02]  /*4f90*/  LDS.128 R4, [R136] ;  /* 0x0000000088047984 */ /* 0x000fe40000000c00 */
[----:B-1----:R-:W-:-:S02]  /*4fa0*/  VIADD R25, R23, UR9 ;  /* 0x0000000917197c36 */ /* 0x002fc40008000000 */
[----:B------:R-:W1:Y:S04]  /*4fb0*/  LDS.128 R8, [R136+0x1000] ;  /* 0x0010000088087984 */ /* 0x000e680000000c00 */
[----:B------:R3:W-:Y:S01]  /*4fc0*/  @P2 STG.E.U16 desc[UR22][R16.64], R24 ;  /* 0x0000001810002986 */ /* 0x0007e2000c101516 */
[----:B------:R-:W-:Y:S01]  /*4fd0*/  ISETP.LT.AND P2, PT, R134, UR6, !P3 ;  /* 0x0000000686007c0c */ /* 0x000fe2000df41270 */
[----:B--2---:R-:W-:Y:S01]  /*4fe0*/  IMAD.WIDE R14, R21, 0x2, R12 ;  /* 0x00000002150e7825 */ /* 0x004fe200078e020c */
[----:B------:R-:W-:Y:S01]  /*4ff0*/  ISETP.LT.AND P3, PT, R183, UR6, !P3 ;  /* 0x00000006b7007c0c */ /* 0x000fe2000df61270 */
[----:B------:R2:W-:Y:S01]  /*5000*/  @P0 STG.E.U16 desc[UR22][R18.64], R26 ;  /* 0x0000001a12000986 */ /* 0x0005e2000c101516 */
[----:B------:R-:W-:Y:S01]  /*5010*/  ISETP.GE.AND P0, PT, R20, UR7, PT ;  /* 0x0000000714007c0c */ /* 0x000fe2000bf06270 */
[----:B------:R-:W-:-:S02]  /*5020*/  IMAD.WIDE R20, R25, 0x2, R2 ;  /* 0x0000000219147825 */ /* 0x000fc400078e0202 */
[----:B------:R4:W-:Y:S01]  /*5030*/  @P6 STG.E.U16 desc[UR22][R14.64], R38 ;  /* 0x000000260e006986 */ /* 0x0009e2000c101516 */
[----:B------:R-:W-:Y:S02]  /*5040*/  ISETP.LT.AND P6, PT, R134, UR6, !P5 ;  /* 0x0000000686007c0c */ /* 0x000fe4000efc1270 */
[----:B------:R-:W-:Y:S01]  /*5050*/  ISETP.LT.AND P5, PT, R183, UR6, !P5 ;  /* 0x00000006b7007c0c */ /* 0x000fe2000efa1270 */
[----:B---3--:R-:W-:Y:S01]  /*5060*/  IMAD.WIDE R16, R23, 0x2, R2 ;  /* 0x0000000217107825 */ /* 0x008fe200078e0202 */
[----:B--2---:R-:W-:-:S03]  /*5070*/  PRMT R19, R26, 0x7632, R19 ;  /* 0x000076321a137816 */ /* 0x004fc60000000013 */
[C---:B------:R-:W-:Y:S02]  /*5080*/  VIADD R26, R0.reuse, 0xa ;  /* 0x0000000a001a7836 */ /* 0x040fe40000000000 */
[----:B------:R-:W-:Y:S01]  /*5090*/  VIADD R24, R0, 0xb ;  /* 0x0000000b00187836 */ /* 0x000fe20000000000 */
[----:B----4-:R-:W-:Y:S01]  /*50a0*/  PRMT R15, R38, 0x7632, R15 ;  /* 0x00007632260f7816 */ /* 0x010fe2000000000f */
[----:B------:R2:W-:Y:S01]  /*50b0*/  @P2 STG.E.U16 desc[UR22][R16.64], R19 ;  /* 0x0000001310002986 */ /* 0x0005e2000c101516 */
[----:B------:R-:W-:Y:S02]  /*50c0*/  ISETP.GE.AND P2, PT, R26, UR7, PT ;  /* 0x000000071a007c0c */ /* 0x000fe4000bf46270 */
[----:B------:R-:W-:Y:S01]  /*50d0*/  PRMT R26, R39, 0x7632, R26 ;  /* 0x00007632271a7816 */ /* 0x000fe2000000001a */
[----:B--2---:R-:W-:-:S04]  /*50e0*/  IMAD.WIDE R18, R23, 0x2, R12 ;  /* 0x0000000217127825 */ /* 0x004fc800078e020c */
[C---:B------:R-:W-:Y:S01]  /*50f0*/  IMAD.WIDE R22, R25.reuse, 0x2, R12 ;  /* 0x0000000219167825 */ /* 0x040fe200078e020c */
[----:B------:R2:W-:Y:S01]  /*5100*/  @P3 STG.E.U16 desc[UR22][R18.64], R15 ;  /* 0x0000000f12003986 */ /* 0x0005e2000c101516 */
[----:B------:R-:W-:Y:S02]  /*5110*/  ISETP.GE.AND P3, PT, R24, UR7, PT ;  /* 0x0000000718007c0c */ /* 0x000fe4000bf66270 */
[----:B------:R-:W-:Y:S01]  /*5120*/  VIADD R17, R25, UR9 ;  /* 0x0000000919117c36 */ /* 0x000fe20008000000 */
[----:B------:R-:W-:Y:S01]  /*5130*/  @P6 STG.E.U16 desc[UR22][R20.64], R27 ;  /* 0x0000001b14006986 */ /* 0x000fe2000c101516 */
[----:B------:R-:W-:Y:S01]  /*5140*/  ISETP.LT.AND P6, PT, R134, UR6, !P1 ;  /* 0x0000000686007c0c */ /* 0x000fe2000cfc1270 */
[----:B------:R-:W-:Y:S01]  /*5150*/  VIADD R24, R0, 0xc ;  /* 0x0000000c00187836 */ /* 0x000fe20000000000 */
[----:B------:R-:W-:Y:S01]  /*5160*/  ISETP.LT.AND P1, PT, R183, UR6, !P1 ;  /* 0x00000006b7007c0c */ /* 0x000fe2000cf21270 */
[----:B------:R3:W-:Y:S01]  /*5170*/  @P5 STG.E.U16 desc[UR22][R22.64], R39 ;  /* 0x0000002716005986 */ /* 0x0007e2000c101516 */
[----:B------:R-:W-:Y:S01]  /*5180*/  ISETP.LT.AND P5, PT, R134, UR6, !P4 ;  /* 0x0000000686007c0c */ /* 0x000fe2000e7a1270 */
[----:B------:R-:W-:Y:S01]  /*5190*/  VIADD R25, R17, UR9 ;  /* 0x0000000911197c36 */ /* 0x000fe20008000000 */
[----:B------:R-:W-:Y:S01]  /*51a0*/  ISETP.LT.AND P4, PT, R183, UR6, !P4 ;  /* 0x00000006b7007c0c */ /* 0x000fe2000e781270 */
[----:B--2---:R-:W-:-:S04]  /*51b0*/  IMAD.WIDE R14, R17, 0x2, R2 ;  /* 0x00000002110e7825 */ /* 0x004fc800078e0202 */
[----:B------:R-:W-:Y:S01]  /*51c0*/  IMAD.WIDE R16, R17, 0x2, R12 ;  /* 0x0000000211107825 */ /* 0x000fe200078e020c */
[----:B---3--:R-:W-:-:S03]  /*51d0*/  PRMT R23, R27, 0x7632, R23 ;  /* 0x000076321b177816 */ /* 0x008fc60000000017 */
[----:B------:R-:W-:Y:S01]  /*51e0*/  IMAD.WIDE R18, R25, 0x2, R2 ;  /* 0x0000000219127825 */ /* 0x000fe200078e0202 */
[----:B-1----:R-:W-:-:S03]  /*51f0*/  PRMT R27, R8, 0x7632, R27 ;  /* 0x00007632081b7816 */ /* 0x002fc6000000001b */
[C---:B------:R-:W-:Y:S01]  /*5200*/  IMAD.WIDE R20, R25.reuse, 0x2, R12 ;  /* 0x0000000219147825 */ /* 0x040fe200078e020c */
[----:B------:R1:W-:Y:S01]  /*5210*/  @P5 STG.E.U16 desc[UR22][R14.64], R23 ;  /* 0x000000170e005986 */ /* 0x0003e2000c101516 */
[----:B------:R-:W-:Y:S02]  /*5220*/  ISETP.GE.AND P5, PT, R24, UR7, PT ;  /* 0x0000000718007c0c */ /* 0x000fe4000bfa6270 */
[----:B------:R-:W-:Y:S01]  /*5230*/  VIADD R25, R25, UR9 ;  /* 0x0000000919197c36 */ /* 0x000fe20008000000 */
[----:B------:R2:W-:Y:S01]  /*5240*/  @P4 STG.E.U16 desc[UR22][R16.64], R26 ;  /* 0x0000001a10004986 */ /* 0x0005e2000c101516 */
[----:B------:R-:W-:Y:S01]  /*5250*/  ISETP.LT.AND P4, PT, R134, UR6, !P0 ;  /* 0x0000000686007c0c */ /* 0x000fe2000c781270 */
[----:B------:R-:W-:Y:S01]  /*5260*/  VIADD R22, R0, 0xd ;  /* 0x0000000d00167836 */ /* 0x000fe20000000000 */
[----:B------:R-:W-:Y:S01]  /*5270*/  PRMT R24, R4, 0x7632, R24 ;  /* 0x0000763204187816 */ /* 0x000fe20000000018 */
[----:B------:R3:W-:Y:S01]  /*5280*/  @P6 STG.E.U16 desc[UR22][R18.64], R4 ;  /* 0x0000000412006986 */ /* 0x0007e2000c101516 */
[----:B------:R-:W-:-:S02]  /*5290*/  ISETP.LT.AND P6, PT, R134, UR6, !P2 ;  /* 0x0000000686007c0c */ /* 0x000fc4000d7c1270 */
[C---:B------:R-:W-:Y:S01]  /*52a0*/  ISETP.LT.AND P2, PT, R183.reuse, UR6, !P2 ;  /* 0x00000006b7007c0c */ /* 0x040fe2000d741270 */
[----:B------:R4:W-:Y:S01]  /*52b0*/  @P1 STG.E.U16 desc[UR22][R20.64], R8 ;  /* 0x0000000814001986 */ /* 0x0009e2000c101516 */
[----:B------:R-:W-:Y:S01]  /*52c0*/  ISETP.LT.AND P1, PT, R183, UR6, !P0 ;  /* 0x00000006b7007c0c */ /* 0x000fe2000c721270 */
[C---:B-1----:R-:W-:Y:S01]  /*52d0*/  VIADD R23, R25.reuse, UR9 ;  /* 0x0000000919177c36 */ /* 0x042fe20008000000 */
[----:B------:R-:W-:Y:S01]  /*52e0*/  ISETP.GE.AND P0, PT, R22, UR7, PT ;  /* 0x0000000716007c0c */ /* 0x000fe2000bf06270 */
[----:B------:R-:W-:-:S04]  /*52f0*/  IMAD.WIDE R14, R25, 0x2, R2 ;  /* 0x00000002190e7825 */ /* 0x000fc800078e0202 */
[----:B--2---:R-:W-:Y:S01]  /*5300*/  IMAD.WIDE R16, R25, 0x2, R12 ;  /* 0x0000000219107825 */ /* 0x004fe200078e020c */
[----:B------:R1:W-:Y:S03]  /*5310*/  @P4 STG.E.U16 desc[UR22][R14.64], R24 ;  /* 0x000000180e004986 */ /* 0x0003e6000c101516 */
[----:B---3--:R-:W-:Y:S01]  /*5320*/  IMAD.WIDE R18, R23, 0x2, R2 ;  /* 0x0000000217127825 */ /* 0x008fe200078e0202 */
[----:B----4-:R-:W-:Y:S01]  /*5330*/  PRMT R8, R5, 0x7632, R8 ;  /* 0x0000763205087816 */ /* 0x010fe20000000008 */
[----:B------:R2:W-:Y:S01]  /*5340*/  @P1 STG.E.U16 desc[UR22][R16.64], R27 ;  /* 0x0000001b10001986 */ /* 0x0005e2000c101516 */
[C---:B------:R-:W-:Y:S01]  /*5350*/  ISETP.LT.AND P1, PT, R134.reuse, UR6, !P3 ;  /* 0x0000000686007c0c */ /* 0x040fe2000df21270 */
[----:B------:R-:W-:Y:S01]  /*5360*/  VIADD R21, R23, UR9 ;  /* 0x0000000917157c36 */ /* 0x000fe20008000000 */
[----:B------:R-:W-:Y:S01]  /*5370*/  ISETP.LT.AND P3, PT, R183, UR6, !P3 ;  /* 0x00000006b7007c0c */ /* 0x000fe2000df61270 */
[----:B------:R3:W-:Y:S01]  /*5380*/  @P6 STG.E.U16 desc[UR22][R18.64], R5 ;  /* 0x0000000512006986 */ /* 0x0007e2000c101516 */
[----:B------:R-:W-:Y:S01]  /*5390*/  ISETP.LT.AND P6, PT, R134, UR6, !P5 ;  /* 0x0000000686007c0c */ /* 0x000fe2000efc1270 */
[----:B------:R-:W-:Y:S01]  /*53a0*/  VIADD R4, R0, 0xe ;  /* 0x0000000e00047836 */ /* 0x000fe20000000000 */
[----:B------:R-:W-:Y:S01]  /*53b0*/  PRMT R20, R9, 0x7632, R20 ;  /* 0x0000763209147816 */ /* 0x000fe20000000014 */
[----:B------:R-:W-:Y:S01]  /*53c0*/  VIADD R25, R21, UR9 ;  /* 0x0000000915197c36 */ /* 0x000fe20008000000 */
[----:B------:R-:W-:Y:S01]  /*53d0*/  ISETP.LT.AND P5, PT, R183, UR6, !P5 ;  /* 0x00000006b7007c0c */ /* 0x000fe2000efa1270 */
[----:B-1----:R-:W-:Y:S01]  /*53e0*/  IMAD.WIDE R14, R23, 0x2, R12 ;  /* 0x00000002170e7825 */ /* 0x002fe200078e020c */
[----:B------:R-:W-:-:S03]  /*53f0*/  ISETP.GE.AND P4, PT, R4, UR7, PT ;  /* 0x0000000704007c0c */ /* 0x000fc6000bf86270 */
[C---:B--2---:R-:W-:Y:S01]  /*5400*/  IMAD.WIDE R16, R21.reuse, 0x2, R2 ;  /* 0x0000000215107825 */ /* 0x044fe200078e0202 */
[----:B------:R-:W-:Y:S03]  /*5410*/  @P2 STG.E.U16 desc[UR22][R14.64], R9 ;  /* 0x000000090e002986 */ /* 0x000fe6000c101516 */
[----:B---3--:R-:W-:Y:S01]  /*5420*/  IMAD.WIDE R4, R21, 0x2, R12 ;  /* 0x0000000215047825 */ /* 0x008fe200078e020c */
[----:B------:R-:W-:Y:S03]  /*5430*/  @P1 STG.E.U16 desc[UR22][R16.64], R8 ;  /* 0x0000000810001986 */ /* 0x000fe6000c101516 */
[----:B------:R-:W-:Y:S01]  /*5440*/  IMAD.WIDE R18, R25, 0x2, R2 ;  /* 0x0000000219127825 */ /* 0x000fe200078e0202 */
[----:B------:R1:W-:Y:S01]  /*5450*/  @P3 STG.E.U16 desc[UR22][R4.64], R20 ;  /* 0x0000001404003986 */ /* 0x0003e2000c101516 */
[----:B------:R-:W-:-:S02]  /*5460*/  ISETP.LT.AND P3, PT, R134, UR6, !P4 ;  /* 0x0000000686007c0c */ /* 0x000fc4000e761270 */
[----:B------:R-:W-:Y:S01]  /*5470*/  VIADD R0, R0, 0xf ;  /* 0x0000000f00007836 */ /* 0x000fe20000000000 */
[----:B------:R2:W-:Y:S01]  /*5480*/  @P6 STG.E.U16 desc[UR22][R18.64], R6 ;  /* 0x0000000612006986 */ /* 0x0005e2000c101516 */
[----:B------:R-:W-:Y:S01]  /*5490*/  ISETP.LT.AND P6, PT, R134, UR6, !P0 ;  /* 0x0000000686007c0c */ /* 0x000fe2000c7c1270 */
[----:B------:R-:W-:Y:S01]  /*54a0*/  VIADD R21, R25, UR9 ;  /* 0x0000000919157c36 */ /* 0x000fe20008000000 */
[----:B------:R-:W-:Y:S02]  /*54b0*/  ISETP.LT.AND P0, PT, R183, UR6, !P0 ;  /* 0x00000006b7007c0c */ /* 0x000fe4000c701270 */
[----:B------:R-:W-:Y:S01]  /*54c0*/  ISETP.GE.AND P2, PT, R0, UR7, PT ;  /* 0x0000000700007c0c */ /* 0x000fe2000bf46270 */
[----:B------:R-:W-:Y:S01]  /*54d0*/  VIADD R23, R21, UR9 ;  /* 0x0000000915177c36 */ /* 0x000fe20008000000 */
[----:B------:R-:W-:Y:S01]  /*54e0*/  ISETP.LT.AND P4, PT, R183, UR6, !P4 ;  /* 0x00000006b7007c0c */ /* 0x000fe2000e781270 */
[----:B-1----:R-:W-:Y:S01]  /*54f0*/  IMAD.WIDE R4, R25, 0x2, R12 ;  /* 0x0000000219047825 */ /* 0x002fe200078e020c */
[----:B------:R-:W-:-:S02]  /*5500*/  ISETP.LT.AND P1, PT, R134, UR6, !P2 ;  /* 0x0000000686007c0c */ /* 0x000fc4000d721270 */
[----:B------:R-:W-:Y:S01]  /*5510*/  ISETP.LT.AND P2, PT, R183, UR6, !P2 ;  /* 0x00000006b7007c0c */ /* 0x000fe2000d741270 */
[----:B------:R-:W-:Y:S01]  /*5520*/  IMAD.WIDE R8, R21, 0x2, R2 ;  /* 0x0000000215087825 */ /* 0x000fe200078e0202 */
[----:B------:R-:W-:Y:S01]  /*5530*/  PRMT R0, R6, 0x7632, R0 ;  /* 0x0000763206007816 */ /* 0x000fe20000000000 */
[----:B------:R1:W-:Y:S01]  /*5540*/  @P5 STG.E.U16 desc[UR22][R4.64], R10 ;  /* 0x0000000a04005986 */ /* 0x0003e2000c101516 */
[----:B--2---:R-:W-:Y:S01]  /*5550*/  PRMT R6, R10, 0x7632, R6 ;  /* 0x000076320a067816 */ /* 0x004fe20000000006 */
[----:B------:R-:W-:Y:S02]  /*5560*/  VIADD R25, R23, UR9 ;  /* 0x0000000917197c36 */ /* 0x000fe40008000000 */
[----:B------:R-:W-:Y:S01]  /*5570*/  IMAD.WIDE R14, R21, 0x2, R12 ;  /* 0x00000002150e7825 */ /* 0x000fe200078e020c */
[----:B------:R2:W-:Y:S03]  /*5580*/  @P6 STG.E.U16 desc[UR22][R8.64], R0 ;  /* 0x0000000008006986 */ /* 0x0005e6000c101516 */
[C---:B------:R-:W-:Y:S01]  /*5590*/  IMAD.WIDE R16, R23.reuse, 0x2, R2 ;  /* 0x0000000217107825 */ /* 0x040fe200078e0202 */
[----:B------:R3:W-:Y:S03]  /*55a0*/  @P0 STG.E.U16 desc[UR22][R14.64], R6 ;  /* 0x000000060e000986 */ /* 0x0007e6000c101516 */
[----:B------:R-:W-:Y:S01]  /*55b0*/  IMAD.WIDE R18, R23, 0x2, R12 ;  /* 0x0000000217127825 */ /* 0x000fe200078e020c */
[----:B-1----:R-:W-:Y:S01]  /*55c0*/  PRMT R5, R7, 0x7632, R5 ;  /* 0x0000763207057816 */ /* 0x002fe20000000005 */
[----:B------:R3:W-:Y:S02]  /*55d0*/  @P3 STG.E.U16 desc[UR22][R16.64], R7 ;  /* 0x0000000710003986 */ /* 0x0007e4000c101516 */
[----:B------:R-:W-:Y:S01]  /*55e0*/  IMAD.WIDE R2, R25, 0x2, R2 ;  /* 0x0000000219027825 */ /* 0x000fe200078e0202 */
[----:B--2---:R-:W-:Y:S01]  /*55f0*/  PRMT R9, R11, 0x7632, R9 ;  /* 0x000076320b097816 */ /* 0x004fe20000000009 */
[----:B------:R3:W-:Y:S02]  /*5600*/  @P4 STG.E.U16 desc[UR22][R18.64], R11 ;  /* 0x0000000b12004986 */ /* 0x0007e4000c101516 */
[----:B------:R-:W-:-:S02]  /*5610*/  IMAD.WIDE R12, R25, 0x2, R12 ;  /* 0x00000002190c7825 */ /* 0x000fc400078e020c */
[----:B------:R3:W-:Y:S04]  /*5620*/  @P1 STG.E.U16 desc[UR22][R2.64], R5 ;  /* 0x0000000502001986 */ /* 0x0007e8000c101516 */
[----:B------:R3:W-:Y:S01]  /*5630*/  @P2 STG.E.U16 desc[UR22][R12.64], R9 ;  /* 0x000000090c002986 */ /* 0x0007e2000c101516 */
[----:B------:R-:W-:Y:S06]  /*5640*/  BAR.SYNC.DEFER_BLOCKING 0x0 ;  /* 0x0000000000007b1d */ /* 0x000fec0000010000 */
[----:B------:R-:W-:Y:S05]  /*5650*/  BRA.U UP0, `(.L_x_13) ;  /* 0x0000000100a07547 */ /* 0x000fea000b800000 */
[----:B------:R-:W1:Y:S01]  /*5660*/  S2UR UR5, SR_CgaCtaId ;  /* 0x00000000000579c3 */ /* 0x000e620000008800 */
[----:B------:R-:W-:Y:S01]  /*5670*/  NOP ;  /* 0x0000000000007918 */ /* 0x000fe20000000000 */
[----:B------:R-:W-:Y:S01]  /*5680*/  UMOV UR4, 0x50 ;  /* 0x0000005000047882 */ /* 0x000fe20000000000 */
[----:B------:R-:W-:Y:S02]  /*5690*/  IMAD.U32 R0, RZ, RZ, UR8 ;  /* 0x00000008ff007e24 */ /* 0x000fe4000f8e00ff */
[----:B---3--:R-:W-:Y:S02]  /*56a0*/  IMAD.MOV.U32 R3, RZ, RZ, 0x3 ;  /* 0x00000003ff037424 */ /* 0x008fe400078e00ff */
[----:B------:R-:W-:Y:S01]  /*56b0*/  IMAD.MOV.U32 R7, RZ, RZ, 0x1 ;  /* 0x00000001ff077424 */ /* 0x000fe200078e00ff */
[----:B------:R-:W-:-:S04]  /*56c0*/  LOP3.LUT R0, R0, 0xffff, RZ, 0xc0, !PT ;  /* 0x0000ffff00007812 */ /* 0x000fc800078ec0ff */
[----:B------:R-:W-:-:S05]  /*56d0*/  SHF.R.U32.HI R0, RZ, 0x5, R0 ;  /* 0x00000005ff007819 */ /* 0x000fca0000011600 */
[----:B------:R-:W-:Y:S01]  /*56e0*/  VIADD R2, R0, 0x10 ;  /* 0x0000001000027836 */ /* 0x000fe20000000000 */
[----:B------:R-:W-:Y:S01]  /*56f0*/  SHF.L.U32 R0, R3, R0, RZ ;  /* 0x0000000003007219 */ /* 0x000fe200000006ff */
[----:B-1----:R-:W-:-:S03]  /*5700*/  ULEA UR6, UR5, UR4, 0x18 ;  /* 0x0000000405067291 */ /* 0x002fc6000f8ec0ff */
[----:B------:R-:W-:-:S04]  /*5710*/  SHF.L.U32 R3, R7, R2, RZ ;  /* 0x0000000207037219 */ /* 0x000fc800000006ff */
[----:B------:R-:W-:Y:S02]  /*5720*/  LOP3.LUT R0, R3, R0, RZ, 0xfc, !PT ;  /* 0x0000000003007212 */ /* 0x000fe400078efcff */
[----:B------:R-:W1:Y:S02]  /*5730*/  LDS R5, [UR6] ;  /* 0x00000006ff057984 */ /* 0x000e640008000800 */
[C---:B------:R-:W-:Y:S02]  /*5740*/  LOP3.LUT R2, R0.reuse, 0xffff, RZ, 0xc0, !PT ;  /* 0x0000ffff00027812 */ /* 0x040fe400078ec0ff */
[----:B-1----:R-:W-:-:S04]  /*5750*/  LOP3.LUT R3, R0, 0xffff, R5, 0x80, !PT ;  /* 0x0000ffff00037812 */ /* 0x002fc800078e8005 */
[----:B------:R-:W-:-:S13]  /*5760*/  ISETP.NE.AND P0, PT, R3, R2, PT ;  /* 0x000000020300720c */ /* 0x000fda0003f05270 */
[----:B------:R-:W-:Y:S05]  /*5770*/  @P0 BRA `(.L_x_14) ;  /* 0x0000000000500947 */ /* 0x000fea0003800000 */
[----:B------:R-:W-:Y:S02]  /*5780*/  SHF.R.U32.HI R5, RZ, 0x10, R5 ;  /* 0x00000010ff057819 */ /* 0x000fe40000011605 */
[----:B------:R-:W-:-:S04]  /*5790*/  SHF.R.U32.HI R2, RZ, 0x10, R0 ;  /* 0x00000010ff027819 */ /* 0x000fc80000011600 */
[----:B------:R-:W-:-:S04]  /*57a0*/  LOP3.LUT R5, R5, R2, RZ, 0xc0, !PT ;  /* 0x0000000205057212 */ /* 0x000fc800078ec0ff */
[----:B------:R-:W-:-:S13]  /*57b0*/  ISETP.NE.AND P0, PT, R5, R2, PT ;  /* 0x000000020500720c */ /* 0x000fda0003f05270 */
[----:B------:R-:W-:Y:S05]  /*57c0*/  @P0 BRA `(.L_x_15) ;  /* 0x0000000000300947 */ /* 0x000fea0003800000 */
[----:B------:R-:W-:Y:S01]  /*57d0*/  R2UR UR4, R0 ;  /* 0x00000000000472ca */ /* 0x000fe200000e0000 */
[----:B------:R-:W-:Y:S01]  /*57e0*/  VOTEU.ANY UR5, UPT, PT ;  /* 0x0000000000057886 */ /* 0x000fe200038e0100 */
[----:B------:R-:W1:Y:S01]  /*57f0*/  S2R R0, SR_LANEID ;  /* 0x0000000000007919 */ /* 0x000e620000000000 */
[----:B------:R-:W-:-:S10]  /*5800*/  UFLO.U32 UR5, UR5 ;  /* 0x00000005000572bd */ /* 0x000fd400080e0000 */
[----:B------:R-:W-:-:S06]  /*5810*/  ULOP3.LUT UR4, URZ, UR4, URZ, 0x33, !UPT ;  /* 0x00000004ff047292 */ /* 0x000fcc000f8e33ff */
[----:B------:R-:W-:-:S04]  /*5820*/  IMAD.U32 R2, RZ, RZ, UR4 ;  /* 0x00000004ff027e24 */ /* 0x000fc8000f8e00ff */
[----:B------:R-:W2:Y:S02]  /*5830*/  REDUX UR7, R2 ;  /* 0x00000000020773c4 */ /* 0x000ea40000000000 */
[----:B------:R4:W-:Y:S01]  /*5840*/  UTCATOMSWS.AND URZ, UR4 ;  /* 0x0000000400ff79e3 */ /* 0x0009e20008000000 */
[----:B-1----:R-:W-:Y:S01]  /*5850*/  ISETP.EQ.U32.AND P0, PT, R0, UR5, PT ;  /* 0x0000000500007c0c */ /* 0x002fe2000bf02070 */
[----:B--2---:R-:W-:-:S12]  /*5860*/  IMAD.U32 R0, RZ, RZ, UR7 ;  /* 0x00000007ff007e24 */ /* 0x004fd8000f8e00ff */
[----:B------:R4:W-:Y:S01]  /*5870*/  @P0 ATOMS.AND RZ, [UR6], R0 ;  /* 0x00000000ffff098c */ /* 0x0009e2000a800006 */
[----:B------:R-:W-:Y:S05]  /*5880*/  BRA `(.L_x_13) ;  /* 0x0000000000147947 */ /* 0x000fea0003800000 */
.L_x_15:
[----:B------:R-:W-:-:S07]  /*5890*/  MOV R2, 0x58b0 ;  /* 0x000058b000027802 */ /* 0x000fce0000000f00 */
[----:B0-----:R-:W-:Y:S05]  /*58a0*/  CALL.REL.NOINC `($__internal_0_$__cuda_sm10x_tcgen05_guardrail_trap_col_being_dealloced_not_returned_by_alloc) ;  /* 0x00000000002c7944 */ /* 0x001fea0003c00000 */
[----:B------:R-:W-:Y:S05]  /*58b0*/  BRA `(.L_x_13) ;  /* 0x0000000000087947 */ /* 0x000fea0003800000 */
.L_x_14:
[----:B------:R-:W-:-:S07]  /*58c0*/  MOV R2, 0x58e0 ;  /* 0x000058e000027802 */ /* 0x000fce0000000f00 */
[----:B0-----:R-:W-:Y:S05]  /*58d0*/  CALL.REL.NOINC `($__internal_2_$__cuda_sm10x_tcgen05_guardrail_trap_unallocated_columns_being_dealloced) ;  /* 0x0000000000387944 */ /* 0x001fea0003c00000 */
.L_x_13:
[----:B------:R-:W-:Y:S01]  /*58e0*/  NOP ;  /* 0x0000000000007918 */ /* 0x000fe20000000000 */
[----:B----4-:R-:W-:Y:S05]  /*58f0*/  EXIT ;  /* 0x000000000000794d */ /* 0x010fea0003800000 */
.L_x_8:
[----:B------:R-:W0:Y:S02]  /*5900*/  SYNCS.PHASECHK.TRANS64.TRYWAIT P2, [UR11], R102 ;  /* 0x00000066ff0075a7 */ /* 0x000e24000804110b */
[----:B0-----:R-:W-:Y:S05]  /*5910*/  @!P2 BRA `(.L_x_8) ;  /* 0xfffffffc00f8a947 */ /* 0x001fea000383ffff */
[----:B------:R-:W-:Y:S05]  /*5920*/  BRA `(.L_x_16) ;  /* 0xffffffd8005c7947 */ /* 0x000fea000383ffff */
.L_x_12:
[----:B------:R-:W1:Y:S02]  /*5930*/  SYNCS.PHASECHK.TRANS64.TRYWAIT P0, [UR11], R2 ;  /* 0x00000002ff0075a7 */ /* 0x000e64000800110b */
[----:B-1----:R-:W-:Y:S05]  /*5940*/  @!P0 BRA `(.L_x_12) ;  /* 0xfffffffc00f88947 */ /* 0x002fea000383ffff */
[----:B------:R-:W-:Y:S05]  /*5950*/  BRA `(.L_x_11) ;  /* 0xffffffec00f87947 */ /* 0x000fea000383ffff */
        .weak           $__internal_0_$__cuda_sm10x_tcgen05_guardrail_trap_col_being_dealloced_not_returned_by_alloc
        .type           $__internal_0_$__cuda_sm10x_tcgen05_guardrail_trap_col_being_dealloced_not_returned_by_alloc,@function
        .size           $__internal_0_$__cuda_sm10x_tcgen05_guardrail_trap_col_being_dealloced_not_returned_by_alloc,($__internal_1_$__cuda_sm10x_tcgen05_guardrail_trap_phase_invalid_during_alloc - $__internal_0_$__cuda_sm10x_tcgen05_guardrail_trap_col_being_dealloced_not_returned_by_alloc)
$__internal_0_$__cuda_sm10x_tcgen05_guardrail_trap_col_being_dealloced_not_returned_by_alloc:
[----:B------:R-:W-:Y:S05]  /*5960*/  BPT.TRAP 0x1 ;  /* 0x000000040000795c */ /* 0x000fea0000300000 */
[----:B------:R-:W-:-:S04]  /*5970*/  IMAD.MOV.U32 R3, RZ, RZ, 0x0 ;  /* 0x00000000ff037424 */ /* 0x000fc800078e00ff */
[----:B------:R-:W-:Y:S05]  /*5980*/  RET.REL.NODEC R2 `(matmul_kernel) ;  /* 0xffffffa4029c7950 */ /* 0x000fea0003c3ffff */
        .weak           $__internal_1_$__cuda_sm10x_tcgen05_guardrail_trap_phase_invalid_during_alloc
        .type           $__internal_1_$__cuda_sm10x_tcgen05_guardrail_trap_phase_invalid_during_alloc,@function
        .size           $__internal_1_$__cuda_sm10x_tcgen05_guardrail_trap_phase_invalid_during_alloc,($__internal_2_$__cuda_sm10x_tcgen05_guardrail_trap_unallocated_columns_being_dealloced - $__internal_1_$__cuda_sm10x_tcgen05_guardrail_trap_phase_invalid_during_alloc)
$__internal_1_$__cuda_sm10x_tcgen05_guardrail_trap_phase_invalid_during_alloc:
[----:B------:R-:W-:Y:S05]  /*5990*/  BPT.TRAP 0x1 ;  /* 0x000000040000795c */ /* 0x000fea0000300000 */
[----:B------:R-:W-:-:S04]  /*59a0*/  IMAD.MOV.U32 R3, RZ, RZ, 0x0 ;  /* 0x00000000ff037424 */ /* 0x000fc800078e00ff */
[----:B------:R-:W-:Y:S05]  /*59b0*/  RET.REL.NODEC R2 `(matmul_kernel) ;  /* 0xffffffa402907950 */ /* 0x000fea0003c3ffff */
        .weak           $__internal_2_$__cuda_sm10x_tcgen05_guardrail_trap_unallocated_columns_being_dealloced
        .type           $__internal_2_$__cuda_sm10x_tcgen05_guardrail_trap_unallocated_columns_being_dealloced,@function
        .size           $__internal_2_$__cuda_sm10x_tcgen05_guardrail_trap_unallocated_columns_being_dealloced,(.L_x_20 - $__internal_2_$__cuda_sm10x_tcgen05_guardrail_trap_unallocated_columns_being_dealloced)
$__internal_2_$__cuda_sm10x_tcgen05_guardrail_trap_unallocated_columns_being_dealloced:
[----:B------:R-:W-:Y:S05]  /*59c0*/  BPT.TRAP 0x1 ;  /* 0x000000040000795c */ /* 0x000fea0000300000 */
[----:B------:R-:W-:-:S04]  /*59d0*/  IMAD.MOV.U32 R3, RZ, RZ, 0x0 ;  /* 0x00000000ff037424 */ /* 0x000fc800078e00ff */
[----:B------:R-:W-:Y:S05]  /*59e0*/  RET.REL.NODEC R2 `(matmul_kernel) ;  /* 0xffffffa402847950 */ /* 0x000fea0003c3ffff */
.L_x_17:
[----:B------:R-:W-:-:S00]  /*59f0*/  BRA `(.L_x_17) ;  /* 0xfffffffc00fc7947 */ /* 0x000fc0000383ffff */
[----:B------:R-:W-:-:S00]  /*5a00*/  NOP ;  /* 0x0000000000007918 */ /* 0x000fc00000000000 */
[----:B------:R-:W-:-:S00]  /*5a10*/  NOP ;  /* 0x0000000000007918 */ /* 0x000fc00000000000 */
[----:B------:R-:W-:-:S00]  /*5a20*/  NOP ;  /* 0x0000000000007918 */ /* 0x000fc00000000000 */
[----:B------:R-:W-:-:S00]  /*5a30*/  NOP ;  /* 0x0000000000007918 */ /* 0x000fc00000000000 */
[----:B------:R-:W-:-:S00]  /*5a40*/  NOP ;  /* 0x0000000000007918 */ /* 0x000fc00000000000 */
[----:B------:R-:W-:-:S00]  /*5a50*/  NOP ;  /* 0x0000000000007918 */ /* 0x000fc00000000000 */
[----:B------:R-:W-:-:S00]  /*5a60*/  NOP ;  /* 0x0000000000007918 */ /* 0x000fc00000000000 */
[----:B------:R-:W-:-:S00]  /*5a70*/  NOP ;  /* 0x0000000000007918 */ /* 0x000fc00000000000 */
.L_x_20:


//--------------------- .nv.shared.matmul_kernel  --------------------------
	.section	.nv.shared.matmul_kernel,"aw",@nobits
	.sectionflags	@""
	.align	16
	.zero		1024


//--------------------- .nv.shared.reserved.0     --------------------------
	.section	.nv.shared.reserved.0,"aw",@nobits
	.align	8
	.weak		__nv_reservedSMEM_offset_0_alias
	.size		__nv_reservedSMEM_offset_0_alias, 0, 64
	.other		__nv_reservedSMEM_offset_0_alias,@"STO_CUDA_RESERVED_SHARED STV_DEFAULT"
__nv_reservedSMEM_offset_0_alias:
	.zero		0
.nv.shared.reserved.0:
	.zero		64
	.weak		__nv_reservedSMEM_allocation_phase
	.type		__nv_reservedSMEM_allocation_phase,@object
	.size		__nv_reservedSMEM_allocation_phase,(.L_0 - __nv_reservedSMEM_allocation_phase)
__nv_reservedSMEM_allocation_phase:
	.zero		1
.L_0:
	.zero		7
	.weak		__nv_reservedSMEM_devtool_atexit_pc
	.type		__nv_reservedSMEM_devtool_atexit_pc,@object
	.size		__nv_reservedSMEM_devtool_atexit_pc,(__nv_reservedSMEM_allocation_mask - __nv_reservedSMEM_devtool_atexit_pc)
__nv_reservedSMEM_devtool_atexit_pc:
	.zero		8
	.weak		__nv_reservedSMEM_allocation_mask
	.type		__nv_reservedSMEM_allocation_mask,@object
	.size		__nv_reservedSMEM_allocation_mask,(.L_2 - __nv_reservedSMEM_allocation_mask)
__nv_reservedSMEM_allocation_mask:
	.zero		4
.L_2:


//--------------------- .nv.constant0.matmul_kernel --------------------------
	.section	.nv.constant0.matmul_kernel,"a",@progbits
	.sectionflags	@""
	.align	4
.nv.constant0.matmul_kernel:
	.zero		976


//--------------------- SYMBOLS --------------------------

	.type		.nv.reservedSmem.offset0,@object
	.size		.nv.reservedSmem.offset0,0x4
	.type		.nv.reservedSmem.cap,@object
	.size		.nv.reservedSmem.cap,0x4
